def matmul_kernel(
    a_ptr,
    b_ptr,
    c_ptr,
    M,
    N,
    K,
    stride_am,
    stride_ak,
    stride_bk,
    stride_bn,
    stride_cm,
    stride_cn,
    BLOCK_M: tl.constexpr,
    BLOCK_N: tl.constexpr,
    BLOCK_K: tl.constexpr,
    GROUP_M: tl.constexpr,
):
    pid = tl.program_id(axis=0)
    num_pid_m = tl.cdiv(M, BLOCK_M)
    num_pid_n = tl.cdiv(N, BLOCK_N)
    num_pid_in_group = GROUP_M * num_pid_n
    group_id = pid // num_pid_in_group
    first_pid_m = group_id * GROUP_M
    group_size_m = min(num_pid_m - first_pid_m, GROUP_M)
    pid_m = first_pid_m + ((pid % num_pid_in_group) % group_size_m)
    pid_n = (pid % num_pid_in_group) // group_size_m

    offs_am = (pid_m * BLOCK_M + tl.arange(0, BLOCK_M)) % M
    offs_bn = (pid_n * BLOCK_N + tl.arange(0, BLOCK_N)) % N
    offs_k = tl.arange(0, BLOCK_K)
    a_ptrs = a_ptr + offs_am[:, None] * stride_am + offs_k[None, :] * stride_ak
    b_ptrs = b_ptr + offs_k[:, None] * stride_bk + offs_bn[None, :] * stride_bn

    acc = tl.zeros((BLOCK_M, BLOCK_N), dtype=tl.float32)
    for kk in range(0, tl.cdiv(K, BLOCK_K)):
        a = tl.load(a_ptrs, mask=offs_k[None, :] < K - kk * BLOCK_K, other=0.0)
        b = tl.load(b_ptrs, mask=offs_k[:, None] < K - kk * BLOCK_K, other=0.0)
        acc = tl.dot(a, b, acc)
        a_ptrs += BLOCK_K * stride_ak
        b_ptrs += BLOCK_K * stride_bk

    c = acc.to(c_ptr.dtype.element_ty)
    offs_cm = pid_m * BLOCK_M + tl.arange(0, BLOCK_M)
    offs_cn = pid_n * BLOCK_N + tl.arange(0, BLOCK_N)
    c_ptrs = c_ptr + offs_cm[:, None] * stride_cm + offs_cn[None, :] * stride_cn
    mask = (offs_cm[:, None] < M) & (offs_cn[None, :] < N)
    tl.store(c_ptrs, c, mask=mask)

# config = {"BLOCK_K": 32, "BLOCK_M": 32, "BLOCK_N": 64, "GROUP_M": 8, "arch": "sm_100", "dtype": "bf16", "num_ctas": 1, "num_stages": 2, "num_warps": 8}
# arch = sm_100


// ===== COMPILED SASS (sm_100a) =====

	.target	sm_100a

	.elftype	@"ET_EXEC"


//--------------------- .note.nv.tkinfo           --------------------------
	.section	.note.nv.tkinfo,"",@"SHT_NOTE"
	.sectionflags	@"SHF_NOTE_NV_TKINFO"
	.tkinfo
        /*0018*/ 	.word	0x00000081
        /*0030*/ 	.string	""
        /*0030*/ 	.string	"ptxas-blackwell"
        /*0030*/ 	.string	"Cuda compilation tools, release 12.9, V12.9.86"
        /*0030*/ 	.string	"Build cuda_12.9.r12.9/compiler.36037853_0"
        /*0030*/ 	.string	"-v  -suppress-debug-info  -lineinfo  -arch sm_100a "



//--------------------- .note.nv.cuver            --------------------------
	.section	.note.nv.cuver,"",@"SHT_NOTE"
	.sectionflags	@"SHF_NOTE_NV_CUVER"
        /*0018*/ 	.short	0x0001
        /*001a*/ 	.short	0x0064
        /*001c*/ 	.short	0x0001
        /*001e*/ 	.short	0x0000
        /*0020*/ 	.short	0x0001
        /*0022*/ 	.short	0x0000


//--------------------- .nv.info                  --------------------------
	.section	.nv.info,"",@"SHT_CUDA_INFO"
	.align	4


	//----- nvinfo : EIATTR_REGCOUNT
	.align		4
        /*0000*/ 	.byte	0x04, 0x2f
        /*0002*/ 	.short	(.L_1 - .L_0)
	.align		4
.L_0:
        /*0004*/ 	.word	index@(matmul_kernel)
        /*0008*/ 	.word	0x0000004f


	//----- nvinfo : EIATTR_FRAME_SIZE
	.align		4
.L_1:
        /*000c*/ 	.byte	0x04, 0x11
        /*000e*/ 	.short	(.L_3 - .L_2)
	.align		4
.L_2:
        /*0010*/ 	.word	index@(matmul_kernel)
        /*0014*/ 	.word	0x00000000


	//----- nvinfo : EIATTR_MIN_STACK_SIZE
	.align		4
.L_3:
        /*0018*/ 	.byte	0x04, 0x12
        /*001a*/ 	.short	(.L_5 - .L_4)
	.align		4
.L_4:
        /*001c*/ 	.word	index@(matmul_kernel)
        /*0020*/ 	.word	0x00000000
.L_5:


//--------------------- .nv.info.matmul_kernel    --------------------------
	.section	.nv.info.matmul_kernel,"",@"SHT_CUDA_INFO"
	.sectionflags	@""
	.align	4


	//----- nvinfo : EIATTR_CUDA_API_VERSION
	.align		4
        /*0000*/ 	.byte	0x04, 0x37
        /*0002*/ 	.short	(.L_7 - .L_6)
.L_6:
        /*0004*/ 	.word	0x00000081


	//----- nvinfo : EIATTR_KPARAM_INFO
	.align		4
.L_7:
        /*0008*/ 	.byte	0x04, 0x17
        /*000a*/ 	.short	(.L_9 - .L_8)
.L_8:
        /*000c*/ 	.word	0x00000000
        /*0010*/ 	.short	0x000d
        /*0012*/ 	.short	0x0048
        /*0014*/ 	.byte	0x00, 0xf4, 0x21, 0x00


	//----- nvinfo : EIATTR_KPARAM_INFO
	.align		4
.L_9:
        /*0018*/ 	.byte	0x04, 0x17
        /*001a*/ 	.short	(.L_11 - .L_10)
.L_10:
        /*001c*/ 	.word	0x00000000
        /*0020*/ 	.short	0x000c
        /*0022*/ 	.short	0x0040
        /*0024*/ 	.byte	0x00, 0xf4, 0x21, 0x00


	//----- nvinfo : EIATTR_KPARAM_INFO
	.align		4
.L_11:
        /*0028*/ 	.byte	0x04, 0x17
        /*002a*/ 	.short	(.L_13 - .L_12)
.L_12:
        /*002c*/ 	.word	0x00000000
        /*0030*/ 	.short	0x000b
        /*0032*/ 	.short	0x0038
        /*0034*/ 	.byte	0x00, 0xf0, 0x11, 0x00


	//----- nvinfo : EIATTR_KPARAM_INFO
	.align		4
.L_13:
        /*0038*/ 	.byte	0x04, 0x17
        /*003a*/ 	.short	(.L_15 - .L_14)
.L_14:
        /*003c*/ 	.word	0x00000000
        /*0040*/ 	.short	0x000a
        /*0042*/ 	.short	0x0034
        /*0044*/ 	.byte	0x00, 0xf0, 0x11, 0x00


	//----- nvinfo : EIATTR_KPARAM_INFO
	.align		4
.L_15:
        /*0048*/ 	.byte	0x04, 0x17
        /*004a*/ 	.short	(.L_17 - .L_16)
.L_16:
        /*004c*/ 	.word	0x00000000
        /*0050*/ 	.short	0x0009
        /*0052*/ 	.short	0x0030
        /*0054*/ 	.byte	0x00, 0xf0, 0x11, 0x00


	//----- nvinfo : EIATTR_KPARAM_INFO
	.align		4
.L_17:
        /*0058*/ 	.byte	0x04, 0x17
        /*005a*/ 	.short	(.L_19 - .L_18)
.L_18:
        /*005c*/ 	.word	0x00000000
        /*0060*/ 	.short	0x0008
        /*0062*/ 	.short	0x002c
        /*0064*/ 	.byte	0x00, 0xf0, 0x11, 0x00


	//----- nvinfo : EIATTR_KPARAM_INFO
	.align		4
.L_19:
        /*0068*/ 	.byte	0x04, 0x17
        /*006a*/ 	.short	(.L_21 - .L_20)
.L_20:
        /*006c*/ 	.word	0x00000000
        /*0070*/ 	.short	0x0007
        /*0072*/ 	.short	0x0028
        /*0074*/ 	.byte	0x00, 0xf0, 0x11, 0x00


	//----- nvinfo : EIATTR_KPARAM_INFO
	.align		4
.L_21:
        /*0078*/ 	.byte	0x04, 0x17
        /*007a*/ 	.short	(.L_23 - .L_22)
.L_22:
        /*007c*/ 	.word	0x00000000
        /*0080*/ 	.short	0x0006
        /*0082*/ 	.short	0x0024
        /*0084*/ 	.byte	0x00, 0xf0, 0x11, 0x00


	//----- nvinfo : EIATTR_KPARAM_INFO
	.align		4
.L_23:
        /*0088*/ 	.byte	0x04, 0x17
        /*008a*/ 	.short	(.L_25 - .L_24)
.L_24:
        /*008c*/ 	.word	0x00000000
        /*0090*/ 	.short	0x0005
        /*0092*/ 	.short	0x0020
        /*0094*/ 	.byte	0x00, 0xf0, 0x11, 0x00


	//----- nvinfo : EIATTR_KPARAM_INFO
	.align		4
.L_25:
        /*0098*/ 	.byte	0x04, 0x17
        /*009a*/ 	.short	(.L_27 - .L_26)
.L_26:
        /*009c*/ 	.word	0x00000000
        /*00a0*/ 	.short	0x0004
        /*00a2*/ 	.short	0x001c
        /*00a4*/ 	.byte	0x00, 0xf0, 0x11, 0x00


	//----- nvinfo : EIATTR_KPARAM_INFO
	.align		4
.L_27:
        /*00a8*/ 	.byte	0x04, 0x17
        /*00aa*/ 	.short	(.L_29 - .L_28)
.L_28:
        /*00ac*/ 	.word	0x00000000
        /*00b0*/ 	.short	0x0003
        /*00b2*/ 	.short	0x0018
        /*00b4*/ 	.byte	0x00, 0xf0, 0x11, 0x00


	//----- nvinfo : EIATTR_KPARAM_INFO
	.align		4
.L_29:
        /*00b8*/ 	.byte	0x04, 0x17
        /*00ba*/ 	.short	(.L_31 - .L_30)
.L_30:
        /*00bc*/ 	.word	0x00000000
        /*00c0*/ 	.short	0x0002
        /*00c2*/ 	.short	0x0010
        /*00c4*/ 	.byte	0x00, 0xf4, 0x21, 0x00


	//----- nvinfo : EIATTR_KPARAM_INFO
	.align		4
.L_31:
        /*00c8*/ 	.byte	0x04, 0x17
        /*00ca*/ 	.short	(.L_33 - .L_32)
.L_32:
        /*00cc*/ 	.word	0x00000000
        /*00d0*/ 	.short	0x0001
        /*00d2*/ 	.short	0x0008
        /*00d4*/ 	.byte	0x00, 0xf4, 0x21, 0x00


	//----- nvinfo : EIATTR_KPARAM_INFO
	.align		4
.L_33:
        /*00d8*/ 	.byte	0x04, 0x17
        /*00da*/ 	.short	(.L_35 - .L_34)
.L_34:
        /*00dc*/ 	.word	0x00000000
        /*00e0*/ 	.short	0x0000
        /*00e2*/ 	.short	0x0000
        /*00e4*/ 	.byte	0x00, 0xf4, 0x21, 0x00


	//----- nvinfo : EIATTR_SPARSE_MMA_MASK
	.align		4
.L_35:
        /*00e8*/ 	.byte	0x03, 0x50
        /*00ea*/ 	.short	0x0000


	//----- nvinfo : EIATTR_MAXREG_COUNT
	.align		4
        /*00ec*/ 	.byte	0x03, 0x1b
        /*00ee*/ 	.short	0x00ff


	//----- nvinfo : EIATTR_NUM_BARRIERS
	.align		4
        /*00f0*/ 	.byte	0x02, 0x4c
        /*00f2*/ 	.byte	0x01
	.zero		1


	//----- nvinfo : EIATTR_VRC_CTA_INIT_COUNT
	.align		4
        /*00f4*/ 	.byte	0x02, 0x4a
	.zero		1
	.zero		1


	//----- nvinfo : EIATTR_EXIT_INSTR_OFFSETS
	.align		4
        /*00f8*/ 	.byte	0x04, 0x1c
        /*00fa*/ 	.short	(.L_37 - .L_36)


	//   ....[0]....
.L_36:
        /*00fc*/ 	.word	0x00001c80


	//   ....[1]....
        /*0100*/ 	.word	0x00001cb0


	//----- nvinfo : EIATTR_REQNTID
	.align		4
.L_37:
        /*0104*/ 	.byte	0x04, 0x10
        /*0106*/ 	.short	(.L_39 - .L_38)
.L_38:
        /*0108*/ 	.word	0x00000100
        /*010c*/ 	.word	0x00000001
        /*0110*/ 	.word	0x00000001


	//----- nvinfo : EIATTR_CBANK_PARAM_SIZE
	.align		4
.L_39:
        /*0114*/ 	.byte	0x03, 0x19
        /*0116*/ 	.short	0x0050


	//----- nvinfo : EIATTR_PARAM_CBANK
	.align		4
        /*0118*/ 	.byte	0x04, 0x0a
        /*011a*/ 	.short	(.L_41 - .L_40)
	.align		4
.L_40:
        /*011c*/ 	.word	index@(.nv.constant0.matmul_kernel)
        /*0120*/ 	.short	0x0380
        /*0122*/ 	.short	0x0050


	//----- nvinfo : EIATTR_SW_WAR
	.align		4
.L_41:
        /*0124*/ 	.byte	0x04, 0x36
        /*0126*/ 	.short	(.L_43 - .L_42)
.L_42:
        /*0128*/ 	.word	0x00000008
.L_43:


//--------------------- .nv.compat                --------------------------
	.section	.nv.compat,"",@"SHT_CUDA_COMPAT_INFO"
	.align	4
        /*0000*/ 	.byte	0x02, 0x02, 0x01, 0x00, 0x02, 0x05, 0x05, 0x00, 0x02, 0x03, 0x00, 0x00, 0x02, 0x06, 0x01, 0x00


//--------------------- .nv.callgraph             --------------------------
	.section	.nv.callgraph,"",@"SHT_CUDA_CALLGRAPH"
	.align	4
	.sectionentsize	8
	.align		4
        /*0000*/ 	.word	0x00000000
	.align		4
        /*0004*/ 	.word	0xffffffff
	.align		4
        /*0008*/ 	.word	0x00000000
	.align		4
        /*000c*/ 	.word	0xfffffffe
	.align		4
        /*0010*/ 	.word	0x00000000
	.align		4
        /*0014*/ 	.word	0xfffffffd
	.align		4
        /*0018*/ 	.word	0x00000000
	.align		4
        /*001c*/ 	.word	0xfffffffc


//--------------------- .text.matmul_kernel       --------------------------
	.section	.text.matmul_kernel,"ax",@progbits
	.align	128
        .global         matmul_kernel
        .type           matmul_kernel,@function
        .size           matmul_kernel,(.L_x_3 - matmul_kernel)
        .other          matmul_kernel,@"STO_CUDA_ENTRY STV_DEFAULT"
matmul_kernel:
.text.matmul_kernel:
[----:B------:R-:W0:Y:S08]  /*0000*/  LDC R1, c[0x0][0x37c] ;  /* 0x0000df00ff017b82 */ /* 0x000e300000000800 */
[----:B------:R-:W1:Y:S01]  /*0010*/  LDC.64 R26, c[0x0][0x398] ;  /* 0x0000e600ff1a7b82 */ /* 0x000e620000000a00 */
[----:B------:R-:W2:Y:S01]  /*0020*/  S2R R5, SR_CTAID.X ;  /* 0x0000000000057919 */ /* 0x000ea20000002500 */
[----:B------:R-:W-:Y:S01]  /*0030*/  UMOV UR4, 0x400 ;  /* 0x0000040000047882 */ /* 0x000fe20000000000 */
[----:B------:R-:W3:Y:S01]  /*0040*/  LDCU.64 UR6, c[0x0][0x358] ;  /* 0x00006b00ff0677ac */ /* 0x000ee20008000a00 */
[----:B------:R-:W4:Y:S04]  /*0050*/  S2R R15, SR_TID.X ;  /* 0x00000000000f7919 */ /* 0x000f280000002100 */
[----:B------:R-:W5:Y:S08]  /*0060*/  LDC R62, c[0x0][0x3a0] ;  /* 0x0000e800ff3e7b82 */ /* 0x000f700000000800 */
[----:B------:R-:W0:Y:S01]  /*0070*/  S2UR UR5, SR_CgaCtaId ;  /* 0x00000000000579c3 */ /* 0x000e220000008800 */
[----:B-1----:R-:W-:-:S05]  /*0080*/  VIADD R0, R27, 0x3f ;  /* 0x0000003f1b007836 */ /* 0x002fca0000000000 */
[----:B------:R-:W-:Y:S01]  /*0090*/  SHF.R.S32.HI R3, RZ, 0x1f, R0 ;  /* 0x0000001fff037819 */ /* 0x000fe20000011400 */
[----:B-----5:R-:W-:-:S03]  /*00a0*/  VIADD R62, R62, 0x1f ;  /* 0x0000001f3e3e7836 */ /* 0x020fc60000000000 */
[----:B------:R-:W-:Y:S02]  /*00b0*/  LEA.HI R3, R3, R0, RZ, 0x6 ;  /* 0x0000000003037211 */ /* 0x000fe400078f30ff */
[----:B--2---:R-:W-:Y:S02]  /*00c0*/  IABS R8, R5 ;  /* 0x0000000500087213 */ /* 0x004fe40000000000 */
[----:B------:R-:W-:Y:S01]  /*00d0*/  SHF.R.S32.HI R3, RZ, 0x6, R3 ;  /* 0x00000006ff037819 */ /* 0x000fe20000011403 */
[----:B0-----:R-:W-:-:S04]  /*00e0*/  ULEA UR4, UR5, UR4, 0x18 ;  /* 0x0000000405047291 */ /* 0x001fc8000f8ec0ff */
[----:B------:R-:W-:-:S05]  /*00f0*/  IMAD.SHL.U32 R4, R3, 0x8, RZ ;  /* 0x0000000803047824 */ /* 0x000fca00078e00ff */
[-C--:B------:R-:W-:Y:S02]  /*0100*/  IABS R7, R4.reuse ;  /* 0x0000000400077213 */ /* 0x080fe40000000000 */
[----:B------:R-:W-:Y:S02]  /*0110*/  IABS R10, R4 ;  /* 0x00000004000a7213 */ /* 0x000fe40000000000 */
[----:B------:R-:W0:Y:S08]  /*0120*/  I2F.RP R0, R7 ;  /* 0x0000000700007306 */ /* 0x000e300000209400 */
[----:B0-----:R-:W0:Y:S02]  /*0130*/  MUFU.RCP R0, R0 ;  /* 0x0000000000007308 */ /* 0x001e240000001000 */
[----:B0-----:R-:W-:-:S02]  /*0140*/  VIADD R2, R0, 0xffffffe ;  /* 0x0ffffffe00027836 */ /* 0x001fc40000000000 */
[----:B------:R-:W-:-:S04]  /*0150*/  IMAD.MOV R0, RZ, RZ, -R10 ;  /* 0x000000ffff007224 */ /* 0x000fc800078e0a0a */
[----:B------:R0:W1:Y:S02]  /*0160*/  F2I.FTZ.U32.TRUNC.NTZ R3, R2 ;  /* 0x0000000200037305 */ /* 0x000064000021f000 */
[----:B0-----:R-:W-:Y:S02]  /*0170*/  IMAD.MOV.U32 R2, RZ, RZ, RZ ;  /* 0x000000ffff027224 */ /* 0x001fe400078e00ff */
[----:B-1----:R-:W-:-:S04]  /*0180*/  IMAD.MOV R6, RZ, RZ, -R3 ;  /* 0x000000ffff067224 */ /* 0x002fc800078e0a03 */
[----:B------:R-:W-:Y:S02]  /*0190*/  IMAD R9, R6, R7, RZ ;  /* 0x0000000706097224 */ /* 0x000fe400078e02ff */
[----:B------:R-:W-:Y:S02]  /*01a0*/  IMAD.MOV.U32 R6, RZ, RZ, R8 ;  /* 0x000000ffff067224 */ /* 0x000fe400078e0008 */
[----:B------:R-:W-:-:S06]  /*01b0*/  IMAD.HI.U32 R3, R3, R9, R2 ;  /* 0x0000000903037227 */ /* 0x000fcc00078e0002 */
[----:B------:R-:W-:-:S04]  /*01c0*/  IMAD.HI.U32 R3, R3, R6, RZ ;  /* 0x0000000603037227 */ /* 0x000fc800078e00ff */
[----:B------:R-:W-:-:S05]  /*01d0*/  IMAD R0, R3, R0, R6 ;  /* 0x0000000003007224 */ /* 0x000fca00078e0206 */
[----:B------:R-:W-:-:S13]  /*01e0*/  ISETP.GT.U32.AND P1, PT, R7, R0, PT ;  /* 0x000000000700720c */ /* 0x000fda0003f24070 */
[----:B------:R-:W-:Y:S02]  /*01f0*/  @!P1 IMAD.IADD R0, R0, 0x1, -R7 ;  /* 0x0000000100009824 */ /* 0x000fe400078e0a07 */
[----:B------:R-:W-:Y:S01]  /*0200*/  @!P1 VIADD R3, R3, 0x1 ;  /* 0x0000000103039836 */ /* 0x000fe20000000000 */
[----:B------:R-:W-:Y:S02]  /*0210*/  ISETP.NE.AND P1, PT, R4, RZ, PT ;  /* 0x000000ff0400720c */ /* 0x000fe40003f25270 */
[----:B------:R-:W-:Y:S02]  /*0220*/  ISETP.GE.U32.AND P0, PT, R0, R7, PT ;  /* 0x000000070000720c */ /* 0x000fe40003f06070 */
[----:B------:R-:W-:-:S04]  /*0230*/  LOP3.LUT R0, R5, R4, RZ, 0x3c, !PT ;  /* 0x0000000405007212 */ /* 0x000fc800078e3cff */
[----:B------:R-:W-:Y:S01]  /*0240*/  ISETP.GE.AND P2, PT, R0, RZ, PT ;  /* 0x000000ff0000720c */ /* 0x000fe20003f46270 */
[----:B------:R-:W-:-:S06]  /*0250*/  VIADD R0, R26, 0x1f ;  /* 0x0000001f1a007836 */ /* 0x000fcc0000000000 */
[----:B------:R-:W-:-:S04]  /*0260*/  @P0 VIADD R3, R3, 0x1 ;  /* 0x0000000103030836 */ /* 0x000fc80000000000 */
[----:B------:R-:W-:Y:S01]  /*0270*/  IMAD.MOV.U32 R2, RZ, RZ, R3 ;  /* 0x000000ffff027224 */ /* 0x000fe200078e0003 */
[----:B------:R-:W-:-:S03]  /*0280*/  SHF.R.S32.HI R3, RZ, 0x1f, R0 ;  /* 0x0000001fff037819 */ /* 0x000fc60000011400 */
[----:B------:R-:W-:Y:S01]  /*0290*/  @!P2 IMAD.MOV R2, RZ, RZ, -R2 ;  /* 0x000000ffff02a224 */ /* 0x000fe200078e0a02 */
[----:B------:R-:W-:Y:S02]  /*02a0*/  @!P1 LOP3.LUT R2, RZ, R4, RZ, 0x33, !PT ;  /* 0x00000004ff029212 */ /* 0x000fe400078e33ff */
[----:B------:R-:W-:-:S03]  /*02b0*/  LEA.HI R3, R3, R0, RZ, 0x5 ;  /* 0x0000000003037211 */ /* 0x000fc600078f28ff */
[----:B------:R-:W-:Y:S02]  /*02c0*/  IMAD.SHL.U32 R17, R2, 0x8, RZ ;  /* 0x0000000802117824 */ /* 0x000fe400078e00ff */
[----:B------:R-:W-:-:S03]  /*02d0*/  IMAD.MOV R2, RZ, RZ, -R2 ;  /* 0x000000ffff027224 */ /* 0x000fc600078e0a02 */
[----:B------:R-:W-:Y:S01]  /*02e0*/  LEA.HI.SX32 R3, R3, -R17, 0x1b ;  /* 0x8000001103037211 */ /* 0x000fe200078fdaff */
[----:B------:R-:W-:-:S03]  /*02f0*/  IMAD R4, R4, R2, R5 ;  /* 0x0000000204047224 */ /* 0x000fc600078e0205 */
[----:B------:R-:W-:Y:S02]  /*0300*/  VIMNMX R11, PT, PT, R3, 0x8, PT ;  /* 0x00000008030b7848 */ /* 0x000fe40003fe0100 */
[----:B------:R-:W-:Y:S02]  /*0310*/  IABS R9, R4 ;  /* 0x0000000400097213 */ /* 0x000fe40000000000 */
[----:B------:R-:W-:-:S04]  /*0320*/  IABS R7, R11 ;  /* 0x0000000b00077213 */ /* 0x000fc80000000000 */
[----:B------:R-:W0:Y:S08]  /*0330*/  I2F.RP R0, R7 ;  /* 0x0000000700007306 */ /* 0x000e300000209400 */
[----:B0-----:R-:W0:Y:S02]  /*0340*/  MUFU.RCP R0, R0 ;  /* 0x0000000000007308 */ /* 0x001e240000001000 */
[----:B0-----:R-:W-:-:S06]  /*0350*/  VIADD R3, R0, 0xffffffe ;  /* 0x0ffffffe00037836 */ /* 0x001fcc0000000000 */
[----:B------:R-:W0:Y:S02]  /*0360*/  F2I.FTZ.U32.TRUNC.NTZ R3, R3 ;  /* 0x0000000300037305 */ /* 0x000e24000021f000 */
[----:B0-----:R-:W-:-:S04]  /*0370*/  IMAD.MOV R6, RZ, RZ, -R3 ;  /* 0x000000ffff067224 */ /* 0x001fc800078e0a03 */
[----:B------:R-:W-:Y:S01]  /*0380*/  IMAD.MOV.U32 R2, RZ, RZ, R6 ;  /* 0x000000ffff027224 */ /* 0x000fe200078e0006 */
[----:B------:R-:W-:-:S03]  /*0390*/  IABS R6, R11 ;  /* 0x0000000b00067213 */ /* 0x000fc60000000000 */
[----:B------:R-:W-:Y:S02]  /*03a0*/  IMAD R5, R2, R7, RZ ;  /* 0x0000000702057224 */ /* 0x000fe400078e02ff */
[----:B------:R-:W-:Y:S02]  /*03b0*/  IMAD.MOV.U32 R2, RZ, RZ, RZ ;  /* 0x000000ffff027224 */ /* 0x000fe400078e00ff */
[----:B------:R-:W-:Y:S02]  /*03c0*/  IMAD.MOV R0, RZ, RZ, -R6 ;  /* 0x000000ffff007224 */ /* 0x000fe400078e0a06 */
[----:B------:R-:W-:Y:S01]  /*03d0*/  IMAD.HI.U32 R2, R3, R5, R2 ;  /* 0x0000000503027227 */ /* 0x000fe200078e0002 */
[----:B----4-:R-:W-:-:S04]  /*03e0*/  SHF.R.U32.HI R3, RZ, 0x5, R15 ;  /* 0x00000005ff037819 */ /* 0x010fc8000001160f */
[----:B------:R-:W-:Y:S01]  /*03f0*/  SGXT.U32 R3, R3, 0x3 ;  /* 0x000000030303781a */ /* 0x000fe20000000000 */
        /* <DEDUP_REMOVED lines=8> */
[----:B------:R-:W-:-:S07]  /*0480*/  ISETP.GE.AND P2, PT, R0, RZ, PT ;  /* 0x000000ff0000720c */ /* 0x000fce0003f46270 */
[----:B------:R-:W-:Y:S01]  /*0490*/  @P0 VIADD R2, R2, 0x1 ;  /* 0x0000000102020836 */ /* 0x000fe20000000000 */
[----:B------:R-:W-:-:S03]  /*04a0*/  ISETP.GT.AND P0, PT, R62, 0x1f, PT ;  /* 0x0000001f3e00780c */ /* 0x000fc60003f04270 */
[----:B------:R-:W-:Y:S01]  /*04b0*/  IMAD.MOV.U32 R6, RZ, RZ, R2 ;  /* 0x000000ffff067224 */ /* 0x000fe200078e0002 */
[----:B------:R-:W-:-:S03]  /*04c0*/  LEA.HI R2, R15, 0x18, RZ, 0x1b ;  /* 0x000000180f027811 */ /* 0x000fc600078fd8ff */
[----:B------:R-:W-:Y:S01]  /*04d0*/  @!P2 IMAD.MOV R6, RZ, RZ, -R6 ;  /* 0x000000ffff06a224 */ /* 0x000fe200078e0a06 */
[----:B------:R-:W-:-:S05]  /*04e0*/  @!P1 LOP3.LUT R6, RZ, R11, RZ, 0x33, !PT ;  /* 0x0000000bff069212 */ /* 0x000fca00078e33ff */
[----:B------:R-:W-:Y:S01]  /*04f0*/  IMAD.MOV R0, RZ, RZ, -R6 ;  /* 0x000000ffff007224 */ /* 0x000fe200078e0a06 */
[----:B------:R-:W-:Y:S01]  /*0500*/  @!P0 CS2R R24, SRZ ;  /* 0x0000000000188805 */ /* 0x000fe2000001ff00 */
[----:B------:R-:W-:Y:S01]  /*0510*/  IMAD.SHL.U32 R10, R6, 0x40, RZ ;  /* 0x00000040060a7824 */ /* 0x000fe200078e00ff */
[----:B------:R-:W-:Y:S01]  /*0520*/  @!P0 CS2R R30, SRZ ;  /* 0x00000000001e8805 */ /* 0x000fe2000001ff00 */
[----:B------:R-:W-:Y:S02]  /*0530*/  IMAD R0, R11, R0, R4 ;  /* 0x000000000b007224 */ /* 0x000fe400078e0204 */
[C---:B------:R-:W-:Y:S01]  /*0540*/  IMAD.IADD R9, R10.reuse, 0x1, R2 ;  /* 0x000000010a097824 */ /* 0x040fe200078e0202 */
[----:B------:R-:W-:Y:S01]  /*0550*/  LEA.HI R11, R15, R10, RZ, 0x1b ;  /* 0x0000000a0f0b7211 */ /* 0x000fe200078fd8ff */
[----:B------:R-:W-:Y:S01]  /*0560*/  IMAD.IADD R17, R17, 0x1, R0 ;  /* 0x0000000111117824 */ /* 0x000fe200078e0200 */
[C---:B------:R-:W-:Y:S01]  /*0570*/  LOP3.LUT R0, R15.reuse, 0x1f, RZ, 0xc0, !PT ;  /* 0x0000001f0f007812 */ /* 0x040fe200078ec0ff */
[C---:B------:R-:W-:Y:S01]  /*0580*/  @!P0 IMAD.SHL.U32 R4, R15.reuse, 0x20, RZ ;  /* 0x000000200f048824 */ /* 0x040fe200078e00ff */
[C---:B------:R-:W-:Y:S01]  /*0590*/  LOP3.LUT R6, R10.reuse, R3, RZ, 0xfc, !PT ;  /* 0x000000030a067212 */ /* 0x040fe200078efcff */
[----:B------:R-:W-:Y:S01]  /*05a0*/  @!P0 IMAD.SHL.U32 R5, R15, 0x8, RZ ;  /* 0x000000080f058824 */ /* 0x000fe200078e00ff */
[C-C-:B------:R-:W-:Y:S01]  /*05b0*/  LOP3.LUT R7, R10.reuse, 0x8, R3.reuse, 0xfe, !PT ;  /* 0x000000080a077812 */ /* 0x140fe200078efe03 */
[----:B------:R-:W-:Y:S01]  /*05c0*/  IMAD R14, R17, 0x20, R0 ;  /* 0x00000020110e7824 */ /* 0x000fe200078e0200 */
[----:B------:R-:W-:Y:S01]  /*05d0*/  LOP3.LUT R8, R10, 0x10, R3, 0xfe, !PT ;  /* 0x000000100a087812 */ /* 0x000fe200078efe03 */
[----:B------:R-:W-:Y:S01]  /*05e0*/  VIADD R10, R11, 0x38 ;  /* 0x000000380b0a7836 */ /* 0x000fe20000000000 */
[----:B------:R-:W-:-:S02]  /*05f0*/  LOP3.LUT R11, R6, 0x20, RZ, 0xfc, !PT ;  /* 0x00000020060b7812 */ /* 0x000fc400078efcff */
[C---:B------:R-:W-:Y:S02]  /*0600*/  LOP3.LUT R12, R6.reuse, 0x28, RZ, 0xfc, !PT ;  /* 0x00000028060c7812 */ /* 0x040fe400078efcff */
[----:B------:R-:W-:Y:S01]  /*0610*/  LOP3.LUT R13, R6, 0x30, RZ, 0xfc, !PT ;  /* 0x00000030060d7812 */ /* 0x000fe200078efcff */
[----:B---3--:R-:W-:Y:S06]  /*0620*/  @!P0 BRA `(.L_x_0) ;  /* 0x0000001000608947 */ /* 0x008fec0003800000 */
[----:B------:R-:W-:Y:S01]  /*0630*/  IABS R18, R27 ;  /* 0x0000001b00127213 */ /* 0x000fe20000000000 */
[C---:B------:R-:W-:Y:S01]  /*0640*/  IMAD.SHL.U32 R22, R15.reuse, 0x2, RZ ;  /* 0x000000020f167824 */ /* 0x040fe200078e00ff */
[----:B------:R-:W-:Y:S01]  /*0650*/  IABS R19, R26 ;  /* 0x0000001a00137213 */ /* 0x000fe20000000000 */
[C---:B------:R-:W-:Y:S01]  /*0660*/  IMAD.SHL.U32 R50, R15.reuse, 0x40, RZ ;  /* 0x000000400f327824 */ /* 0x040fe200078e00ff */
[----:B------:R-:W0:Y:S01]  /*0670*/  I2F.RP R4, R18 ;  /* 0x0000001200047306 */ /* 0x000e220000209400 */
[C---:B------:R-:W-:Y:S01]  /*0680*/  IMAD.SHL.U32 R5, R15.reuse, 0x8, RZ ;  /* 0x000000080f057824 */ /* 0x040fe200078e00ff */
[----:B------:R-:W-:Y:S01]  /*0690*/  SHF.R.U32.HI R20, RZ, 0x2, R15 ;  /* 0x00000002ff147819 */ /* 0x000fe2000001160f */
[----:B------:R-:W-:Y:S01]  /*06a0*/  IMAD.SHL.U32 R23, R15, 0x10, RZ ;  /* 0x000000100f177824 */ /* 0x000fe200078e00ff */
[----:B------:R-:W-:Y:S01]  /*06b0*/  LOP3.LUT R50, R50, 0x1c0, RZ, 0xc0, !PT ;  /* 0x000001c032327812 */ /* 0x000fe200078ec0ff */
[----:B------:R-:W1:Y:S01]  /*06c0*/  LDC R61, c[0x0][0x3a8] ;  /* 0x0000ea00ff3d7b82 */ /* 0x000e620000000800 */
[----:B------:R-:W-:Y:S01]  /*06d0*/  IABS R33, R11 ;  /* 0x0000000b00217213 */ /* 0x000fe20000000000 */
[----:B------:R-:W2:Y:S01]  /*06e0*/  LDCU UR5, c[0x0][0x3b0] ;  /* 0x00007600ff0577ac */ /* 0x000ea20008000800 */
[----:B------:R-:W3:Y:S01]  /*06f0*/  I2F.RP R21, R19 ;  /* 0x0000001300157306 */ /* 0x000ee20000209400 */
[----:B------:R-:W-:-:S02]  /*0700*/  LOP3.LUT R23, R23, 0x600, RZ, 0xc0, !PT ;  /* 0x0000060017177812 */ /* 0x000fc400078ec0ff */
[----:B------:R-:W-:Y:S01]  /*0710*/  LOP3.LUT R51, R50, 0x30, R5, 0xf8, !PT ;  /* 0x0000003032337812 */ /* 0x000fe200078ef805 */
[----:B------:R-:W4:Y:S01]  /*0720*/  LDCU.128 UR12, c[0x0][0x380] ;  /* 0x00007000ff0c77ac */ /* 0x000f220008000c00 */
[----:B------:R-:W-:Y:S01]  /*0730*/  IABS R31, R12 ;  /* 0x0000000c001f7213 */ /* 0x000fe20000000000 */
[----:B------:R-:W5:Y:S01]  /*0740*/  LDC R65, c[0x0][0x3ac] ;  /* 0x0000eb00ff417b82 */ /* 0x000f620000000800 */
[----:B------:R-:W-:Y:S01]  /*0750*/  IABS R37, R7 ;  /* 0x0000000700257213 */ /* 0x000fe20000000000 */
[----:B0-----:R-:W0:Y:S01]  /*0760*/  MUFU.RCP R4, R4 ;  /* 0x0000000400047308 */ /* 0x001e220000001000 */
[----:B------:R-:W-:Y:S01]  /*0770*/  IABS R39, R6 ;  /* 0x0000000600277213 */ /* 0x000fe20000000000 */
[----:B------:R-:W0:Y:S01]  /*0780*/  LDCU UR8, c[0x0][0x3a4] ;  /* 0x00007480ff0877ac */ /* 0x000e220008000800 */
[C---:B------:R-:W-:Y:S02]  /*0790*/  LOP3.LUT R53, R3.reuse, 0x8, RZ, 0xfc, !PT ;  /* 0x0000000803357812 */ /* 0x040fe400078efcff */
[----:B------:R-:W-:-:S03]  /*07a0*/  LOP3.LUT R52, R3, 0x10, RZ, 0xfc, !PT ;  /* 0x0000001003347812 */ /* 0x000fc600078efcff */
[----:B---3--:R-:W3:Y:S01]  /*07b0*/  MUFU.RCP R21, R21 ;  /* 0x0000001500157308 */ /* 0x008ee20000001000 */
[-C--:B-1----:R-:W-:Y:S02]  /*07c0*/  IMAD R60, R53, R61.reuse, RZ ;  /* 0x0000003d353c7224 */ /* 0x082fe400078e02ff */
[-C--:B------:R-:W-:Y:S02]  /*07d0*/  IMAD R58, R2, R61.reuse, RZ ;  /* 0x0000003d023a7224 */ /* 0x080fe400078e02ff */
[----:B0-----:R-:W-:Y:S02]  /*07e0*/  VIADD R24, R4, 0xffffffe ;  /* 0x0ffffffe04187836 */ /* 0x001fe40000000000 */
[-C--:B------:R-:W-:Y:S02]  /*07f0*/  IMAD R59, R52, R61.reuse, RZ ;  /* 0x0000003d343b7224 */ /* 0x080fe400078e02ff */
[----:B------:R0:W1:Y:S01]  /*0800*/  F2I.FTZ.U32.TRUNC.NTZ R25, R24 ;  /* 0x0000001800197305 */ /* 0x000062000021f000 */
[----:B------:R-:W-:-:S02]  /*0810*/  IMAD R64, R3, R61, RZ ;  /* 0x0000003d03407224 */ /* 0x000fc400078e02ff */
[----:B-----5:R-:W-:Y:S02]  /*0820*/  IMAD R63, R0, R65, RZ ;  /* 0x00000041003f7224 */ /* 0x020fe400078e02ff */
[----:B---3--:R-:W-:Y:S01]  /*0830*/  VIADD R16, R21, 0xffffffe ;  /* 0x0ffffffe15107836 */ /* 0x008fe20000000000 */
[----:B------:R-:W-:Y:S01]  /*0840*/  LOP3.LUT R21, R22, 0x10, RZ, 0xc0, !PT ;  /* 0x0000001016157812 */ /* 0x000fe200078ec0ff */
[----:B------:R-:W-:Y:S02]  /*0850*/  IMAD.SHL.U32 R61, R61, 0x20, RZ ;  /* 0x000000203d3d7824 */ /* 0x000fe400078e00ff */
[----:B------:R3:W5:Y:S01]  /*0860*/  F2I.FTZ.U32.TRUNC.NTZ R17, R16 ;  /* 0x0000001000117305 */ /* 0x000762000021f000 */
[----:B0-----:R-:W-:Y:S01]  /*0870*/  LOP3.LUT R24, R5, 0x30, R22, 0x48, !PT ;  /* 0x0000003005187812 */ /* 0x001fe200078e4816 */
[----:B------:R-:W-:Y:S01]  /*0880*/  IMAD.SHL.U32 R65, R65, 0x20, RZ ;  /* 0x0000002041417824 */ /* 0x000fe200078e00ff */
[----:B------:R-:W-:Y:S02]  /*0890*/  LOP3.LUT R4, R21, 0x20, R20, 0xf8, !PT ;  /* 0x0000002015047812 */ /* 0x000fe400078ef814 */
[----:B------:R-:W-:Y:S01]  /*08a0*/  IADD3 R21, PT, PT, R24, UR4, R23 ;  /* 0x0000000418157c10 */ /* 0x000fe2000fffe017 */
[----:B-1----:R-:W-:Y:S01]  /*08b0*/  IMAD.MOV R29, RZ, RZ, -R25 ;  /* 0x000000ffff1d7224 */ /* 0x002fe200078e0a19 */
[----:B------:R-:W-:Y:S01]  /*08c0*/  LOP3.LUT R51, R51, R4, RZ, 0x3c, !PT ;  /* 0x0000000433337212 */ /* 0x000fe200078e3cff */
[----:B------:R-:W-:-:S02]  /*08d0*/  IMAD.MOV.U32 R24, RZ, RZ, RZ ;  /* 0x000000ffff187224 */ /* 0x000fc400078e00ff */
[----:B------:R-:W-:Y:S02]  /*08e0*/  IMAD R29, R29, R18, RZ ;  /* 0x000000121d1d7224 */ /* 0x000fe400078e02ff */
[----:B---3--:R-:W-:Y:S02]  /*08f0*/  IMAD.MOV.U32 R16, RZ, RZ, RZ ;  /* 0x000000ffff107224 */ /* 0x008fe400078e00ff */
[----:B------:R-:W-:Y:S01]  /*0900*/  IMAD.HI.U32 R24, R25, R29, R24 ;  /* 0x0000001d19187227 */ /* 0x000fe200078e0018 */
[----:B------:R-:W-:Y:S02]  /*0910*/  IABS R29, R13 ;  /* 0x0000000d001d7213 */ /* 0x000fe40000000000 */
[----:B------:R-:W-:Y:S01]  /*0920*/  IABS R25, R10 ;  /* 0x0000000a00197213 */ /* 0x000fe20000000000 */
[----:B-----5:R-:W-:Y:S02]  /*0930*/  IMAD.MOV R4, RZ, RZ, -R17 ;  /* 0x000000ffff047224 */ /* 0x020fe400078e0a11 */
[----:B------:R-:W-:-:S04]  /*0940*/  IMAD.HI.U32 R23, R24, R29, RZ ;  /* 0x0000001d18177227 */ /* 0x000fc800078e00ff */
[----:B------:R-:W-:Y:S02]  /*0950*/  IMAD R35, R4, R19, RZ ;  /* 0x0000001304237224 */ /* 0x000fe400078e02ff */
[----:B------:R-:W-:-:S04]  /*0960*/  IMAD.HI.U32 R4, R24, R25, RZ ;  /* 0x0000001918047227 */ /* 0x000fc800078e00ff */
[----:B------:R-:W-:Y:S01]  /*0970*/  IMAD.HI.U32 R28, R17, R35, R16 ;  /* 0x00000023111c7227 */ /* 0x000fe200078e0010 */
[----:B------:R-:W-:-:S03]  /*0980*/  IABS R35, R9 ;  /* 0x0000000900237213 */ /* 0x000fc60000000000 */
[----:B------:R-:W-:-:S04]  /*0990*/  IMAD.HI.U32 R17, R24, R33, RZ ;  /* 0x0000002118117227 */ /* 0x000fc800078e00ff */
[----:B------:R-:W-:Y:S02]  /*09a0*/  IMAD.MOV R23, RZ, RZ, -R23 ;  /* 0x000000ffff177224 */ /* 0x000fe400078e0a17 */
[----:B------:R-:W-:-:S04]  /*09b0*/  IMAD.HI.U32 R16, R24, R31, RZ ;  /* 0x0000001f18107227 */ /* 0x000fc800078e00ff */
[----:B------:R-:W-:Y:S02]  /*09c0*/  IMAD.MOV R4, RZ, RZ, -R4 ;  /* 0x000000ffff047224 */ /* 0x000fe400078e0a04 */
[----:B------:R-:W-:Y:S02]  /*09d0*/  IMAD.MOV R30, RZ, RZ, -R17 ;  /* 0x000000ffff1e7224 */ /* 0x000fe400078e0a11 */
[C---:B------:R-:W-:Y:S02]  /*09e0*/  IMAD R23, R18.reuse, R23, R29 ;  /* 0x0000001712177224 */ /* 0x040fe400078e021d */
[----:B------:R-:W-:Y:S02]  /*09f0*/  IMAD.MOV R16, RZ, RZ, -R16 ;  /* 0x000000ffff107224 */ /* 0x000fe400078e0a10 */
[C---:B------:R-:W-:Y:S01]  /*0a00*/  IMAD R17, R18.reuse, R4, R25 ;  /* 0x0000000412117224 */ /* 0x040fe200078e0219 */
[C---:B------:R-:W-:Y:S01]  /*0a10*/  ISETP.GT.U32.AND P6, PT, R18.reuse, R23, PT ;  /* 0x000000171200720c */ /* 0x040fe20003fc4070 */
[----:B------:R-:W-:Y:S01]  /*0a20*/  IMAD R29, R18, R30, R33 ;  /* 0x0000001e121d7224 */ /* 0x000fe200078e0221 */
[----:B------:R-:W-:Y:S01]  /*0a30*/  IABS R33, R8 ;  /* 0x0000000800217213 */ /* 0x000fe20000000000 */
[----:B------:R-:W-:Y:S01]  /*0a40*/  IMAD.HI.U32 R4, R24, R35, RZ ;  /* 0x0000002318047227 */ /* 0x000fe200078e00ff */
[----:B------:R-:W-:-:S02]  /*0a50*/  IABS R30, R14 ;  /* 0x0000000e001e7213 */ /* 0x000fc40000000000 */
[C---:B------:R-:W-:Y:S01]  /*0a60*/  ISETP.GT.U32.AND P3, PT, R18.reuse, R17, PT ;  /* 0x000000111200720c */ /* 0x040fe20003f64070 */
[C---:B------:R-:W-:Y:S01]  /*0a70*/  IMAD R25, R18.reuse, R16, R31 ;  /* 0x0000001012197224 */ /* 0x040fe200078e021f */
[----:B------:R-:W-:Y:S01]  /*0a80*/  ISETP.GT.U32.AND P5, PT, R18, R29, PT ;  /* 0x0000001d1200720c */ /* 0x000fe20003fa4070 */
[----:B------:R-:W-:Y:S02]  /*0a90*/  IMAD.MOV R31, RZ, RZ, -R4 ;  /* 0x000000ffff1f7224 */ /* 0x000fe400078e0a04 */
[----:B------:R-:W-:Y:S01]  /*0aa0*/  IMAD.HI.U32 R4, R24, R33, RZ ;  /* 0x0000002118047227 */ /* 0x000fe200078e00ff */
[----:B------:R-:W-:-:S03]  /*0ab0*/  ISETP.GT.U32.AND P4, PT, R18, R25, PT ;  /* 0x000000191200720c */ /* 0x000fc60003f84070 */
[----:B------:R-:W-:-:S04]  /*0ac0*/  IMAD.HI.U32 R16, R24, R37, RZ ;  /* 0x0000002518107227 */ /* 0x000fc800078e00ff */
[----:B------:R-:W-:-:S04]  /*0ad0*/  IMAD.HI.U32 R24, R24, R39, RZ ;  /* 0x0000002718187227 */ /* 0x000fc800078e00ff */
[----:B------:R-:W-:Y:S02]  /*0ae0*/  IMAD.MOV R4, RZ, RZ, -R4 ;  /* 0x000000ffff047224 */ /* 0x000fe400078e0a04 */
[----:B------:R-:W-:-:S04]  /*0af0*/  IMAD.HI.U32 R28, R28, R30, RZ ;  /* 0x0000001e1c1c7227 */ /* 0x000fc800078e00ff */
[C---:B------:R-:W-:Y:S02]  /*0b00*/  IMAD R31, R18.reuse, R31, R35 ;  /* 0x0000001f121f7224 */ /* 0x040fe400078e0223 */
[----:B------:R-:W-:Y:S02]  /*0b10*/  IMAD.MOV R16, RZ, RZ, -R16 ;  /* 0x000000ffff107224 */ /* 0x000fe400078e0a10 */
[----:B------:R-:W-:Y:S01]  /*0b20*/  IMAD.MOV R24, RZ, RZ, -R24 ;  /* 0x000000ffff187224 */ /* 0x000fe200078e0a18 */
[C---:B------:R-:W-:Y:S01]  /*0b30*/  ISETP.GT.U32.AND P0, PT, R18.reuse, R31, PT ;  /* 0x0000001f1200720c */ /* 0x040fe20003f04070 */
[C---:B------:R-:W-:Y:S02]  /*0b40*/  IMAD R33, R18.reuse, R4, R33 ;  /* 0x0000000412217224 */ /* 0x040fe400078e0221 */
[----:B------:R-:W-:Y:S02]  /*0b50*/  IMAD.MOV R28, RZ, RZ, -R28 ;  /* 0x000000ffff1c7224 */ /* 0x000fe400078e0a1c */
[C---:B------:R-:W-:Y:S01]  /*0b60*/  IMAD R35, R18.reuse, R16, R37 ;  /* 0x0000001012237224 */ /* 0x040fe200078e0225 */
[C---:B------:R-:W-:Y:S01]  /*0b70*/  ISETP.GT.U32.AND P1, PT, R18.reuse, R33, PT ;  /* 0x000000211200720c */ /* 0x040fe20003f24070 */
[----:B------:R-:W-:Y:S01]  /*0b80*/  IMAD R37, R18, R24, R39 ;  /* 0x0000001812257224 */ /* 0x000fe200078e0227 */
[----:B------:R-:W-:Y:S01]  /*0b90*/  LOP3.LUT R39, R22, 0x1fe, RZ, 0xc0, !PT ;  /* 0x000001fe16277812 */ /* 0x000fe200078ec0ff */
[----:B------:R-:W-:Y:S01]  /*0ba0*/  IMAD R16, R19, R28, R30 ;  /* 0x0000001c13107224 */ /* 0x000fe200078e021e */
[C---:B------:R-:W-:Y:S01]  /*0bb0*/  ISETP.GT.U32.AND P2, PT, R18.reuse, R35, PT ;  /* 0x000000231200720c */ /* 0x040fe20003f44070 */
[--C-:B------:R-:W-:Y:S01]  /*0bc0*/  @!P3 IMAD.IADD R17, R17, 0x1, -R18.reuse ;  /* 0x000000011111b824 */ /* 0x100fe200078e0a12 */
[C---:B------:R-:W-:Y:S01]  /*0bd0*/  ISETP.GT.U32.AND P3, PT, R18.reuse, R37, PT ;  /* 0x000000251200720c */ /* 0x040fe20003f64070 */
[--C-:B------:R-:W-:Y:S01]  /*0be0*/  @!P6 IMAD.IADD R23, R23, 0x1, -R18.reuse ;  /* 0x000000011717e824 */ /* 0x100fe200078e0a12 */
[----:B------:R-:W-:Y:S01]  /*0bf0*/  ISETP.GT.U32.AND P6, PT, R19, R16, PT ;  /* 0x000000101300720c */ /* 0x000fe20003fc4070 */
[--C-:B------:R-:W-:Y:S01]  /*0c00*/  @!P4 IMAD.IADD R25, R25, 0x1, -R18.reuse ;  /* 0x000000011919c824 */ /* 0x100fe200078e0a12 */
[C---:B------:R-:W-:Y:S01]  /*0c10*/  ISETP.GT.U32.AND P4, PT, R18.reuse, R17, PT ;  /* 0x000000111200720c */ /* 0x040fe20003f84070 */
        /* <DEDUP_REMOVED lines=8> */
[----:B------:R-:W-:Y:S01]  /*0ca0*/  @!P3 IMAD.IADD R37, R37, 0x1, -R18 ;  /* 0x000000012525b824 */ /* 0x000fe200078e0a12 */
[----:B------:R-:W-:Y:S01]  /*0cb0*/  ISETP.GT.U32.AND P3, PT, R18, R33, PT ;  /* 0x000000211200720c */ /* 0x000fe20003f64070 */
[----:B------:R-:W-:-:S02]  /*0cc0*/  @!P6 IMAD.IADD R16, R16, 0x1, -R19 ;  /* 0x000000011010e824 */ /* 0x000fc400078e0a13 */
[--C-:B------:R-:W-:Y:S01]  /*0cd0*/  @!P4 IMAD.IADD R17, R17, 0x1, -R18.reuse ;  /* 0x000000011111c824 */ /* 0x100fe200078e0a12 */
[----:B------:R-:W-:Y:S01]  /*0ce0*/  ISETP.GT.U32.AND P4, PT, R18, R35, PT ;  /* 0x000000231200720c */ /* 0x000fe20003f84070 */
[--C-:B------:R-:W-:Y:S01]  /*0cf0*/  @!P5 IMAD.IADD R23, R23, 0x1, -R18.reuse ;  /* 0x000000011717d824 */ /* 0x100fe200078e0a12 */
[----:B------:R-:W-:Y:S01]  /*0d00*/  ISETP.GT.U32.AND P5, PT, R19, R16, PT ;  /* 0x000000101300720c */ /* 0x000fe20003fa4070 */
[--C-:B------:R-:W-:Y:S01]  /*0d10*/  @!P0 IMAD.IADD R25, R25, 0x1, -R18.reuse ;  /* 0x0000000119198824 */ /* 0x100fe200078e0a12 */
[----:B------:R-:W-:Y:S01]  /*0d20*/  ISETP.GE.AND P0, PT, R10, RZ, PT ;  /* 0x000000ff0a00720c */ /* 0x000fe20003f06270 */
[--C-:B------:R-:W-:Y:S01]  /*0d30*/  @!P1 IMAD.IADD R29, R29, 0x1, -R18.reuse ;  /* 0x000000011d1d9824 */ /* 0x100fe200078e0a12 */
[----:B------:R-:W-:Y:S01]  /*0d40*/  ISETP.GE.AND P1, PT, R13, RZ, PT ;  /* 0x000000ff0d00720c */ /* 0x000fe20003f26270 */
[--C-:B------:R-:W-:Y:S01]  /*0d50*/  @!P2 IMAD.IADD R31, R31, 0x1, -R18.reuse ;  /* 0x000000011f1fa824 */ /* 0x100fe200078e0a12 */
[----:B------:R-:W-:Y:S01]  /*0d60*/  ISETP.GT.U32.AND P6, PT, R18, R37, PT ;  /* 0x000000251200720c */ /* 0x000fe20003fc4070 */
[--C-:B------:R-:W-:Y:S01]  /*0d70*/  @!P3 IMAD.IADD R33, R33, 0x1, -R18.reuse ;  /* 0x000000012121b824 */ /* 0x100fe200078e0a12 */
[----:B------:R-:W-:Y:S01]  /*0d80*/  ISETP.GE.AND P3, PT, R11, RZ, PT ;  /* 0x000000ff0b00720c */ /* 0x000fe20003f66270 */
[----:B------:R-:W-:Y:S01]  /*0d90*/  IMAD.SHL.U32 R4, R15, 0x20, RZ ;  /* 0x000000200f047824 */ /* 0x000fe200078e00ff */
[----:B------:R-:W-:Y:S01]  /*0da0*/  ISETP.GE.AND P2, PT, R9, RZ, PT ;  /* 0x000000ff0900720c */ /* 0x000fe20003f46270 */
[--C-:B------:R-:W-:Y:S01]  /*0db0*/  @!P4 IMAD.IADD R35, R35, 0x1, -R18.reuse ;  /* 0x000000012323c824 */ /* 0x100fe200078e0a12 */
[----:B------:R-:W-:Y:S01]  /*0dc0*/  ISETP.GE.AND P4, PT, R8, RZ, PT ;  /* 0x000000ff0800720c */ /* 0x000fe20003f86270 */
[----:B------:R-:W-:Y:S01]  /*0dd0*/  @!P5 IMAD.IADD R16, R16, 0x1, -R19 ;  /* 0x000000011010d824 */ /* 0x000fe200078e0a13 */
[----:B------:R-:W-:Y:S01]  /*0de0*/  ISETP.GE.AND P5, PT, R12, RZ, PT ;  /* 0x000000ff0c00720c */ /* 0x000fe20003fa6270 */
[----:B------:R-:W-:Y:S01]  /*0df0*/  @!P0 IMAD.MOV R17, RZ, RZ, -R17 ;  /* 0x000000ffff118224 */ /* 0x000fe200078e0a11 */
[----:B------:R-:W-:Y:S01]  /*0e00*/  ISETP.GE.AND P0, PT, R7, RZ, PT ;  /* 0x000000ff0700720c */ /* 0x000fe20003f06270 */
[----:B------:R-:W-:Y:S01]  /*0e10*/  @!P1 IMAD.MOV R23, RZ, RZ, -R23 ;  /* 0x000000ffff179224 */ /* 0x000fe200078e0a17 */
[----:B------:R-:W-:Y:S01]  /*0e20*/  ISETP.GE.AND P1, PT, R6, RZ, PT ;  /* 0x000000ff0600720c */ /* 0x000fe20003f26270 */
[----:B------:R-:W-:Y:S01]  /*0e30*/  @!P6 IMAD.IADD R37, R37, 0x1, -R18 ;  /* 0x000000012525e824 */ /* 0x000fe200078e0a12 */
[----:B------:R-:W-:Y:S01]  /*0e40*/  ISETP.GE.AND P6, PT, R14, RZ, PT ;  /* 0x000000ff0e00720c */ /* 0x000fe20003fc6270 */
[----:B------:R-:W-:Y:S01]  /*0e50*/  @!P3 IMAD.MOV R29, RZ, RZ, -R29 ;  /* 0x000000ffff1db224 */ /* 0x000fe200078e0a1d */
[----:B------:R-:W-:Y:S01]  /*0e60*/  ISETP.NE.AND P3, PT, R26, RZ, PT ;  /* 0x000000ff1a00720c */ /* 0x000fe20003f65270 */
[----:B------:R-:W-:Y:S01]  /*0e70*/  @!P2 IMAD.MOV R31, RZ, RZ, -R31 ;  /* 0x000000ffff1fa224 */ /* 0x000fe200078e0a1f */
[----:B------:R-:W-:Y:S01]  /*0e80*/  LOP3.LUT R18, RZ, R27, RZ, 0x33, !PT ;  /* 0x0000001bff127212 */ /* 0x000fe200078e33ff */
[----:B------:R-:W-:Y:S01]  /*0e90*/  @!P4 IMAD.MOV R33, RZ, RZ, -R33 ;  /* 0x000000ffff21c224 */ /* 0x000fe200078e0a21 */
[----:B----4-:R-:W-:Y:S01]  /*0ea0*/  LEA R55, P2, R59, UR12, 0x1 ;  /* 0x0000000c3b377c11 */ /* 0x010fe2000f8408ff */
[----:B------:R-:W-:Y:S01]  /*0eb0*/  @!P5 IMAD.MOV R25, RZ, RZ, -R25 ;  /* 0x000000ffff19d224 */ /* 0x000fe200078e0a19 */
[----:B------:R-:W-:Y:S01]  /*0ec0*/  ISETP.NE.AND P5, PT, R27, RZ, PT ;  /* 0x000000ff1b00720c */ /* 0x000fe20003fa5270 */
[----:B------:R-:W-:Y:S01]  /*0ed0*/  @!P0 IMAD.MOV R35, RZ, RZ, -R35 ;  /* 0x000000ffff238224 */ /* 0x000fe200078e0a23 */
[----:B------:R-:W-:Y:S01]  /*0ee0*/  SHF.R.S32.HI R15, RZ, 0x1f, R62 ;  /* 0x0000001fff0f7819 */ /* 0x000fe2000001143e */
[----:B------:R-:W-:Y:S01]  /*0ef0*/  @!P1 IMAD.MOV R37, RZ, RZ, -R37 ;  /* 0x000000ffff259224 */ /* 0x000fe200078e0a25 */
[C---:B------:R-:W-:Y:S01]  /*0f00*/  SEL R17, R18.reuse, R17, !P5 ;  /* 0x0000001112117207 */ /* 0x040fe20006800000 */
[----:B------:R-:W-:Y:S01]  /*0f10*/  @!P6 IMAD.MOV R16, RZ, RZ, -R16 ;  /* 0x000000ffff10e224 */ /* 0x000fe200078e0a10 */
[----:B------:R-:W-:Y:S01]  /*0f20*/  SEL R23, R18, R23, !P5 ;  /* 0x0000001712177207 */ /* 0x000fe20006800000 */
[----:B------:R-:W-:Y:S01]  /*0f30*/  IMAD.IADD R50, R50, 0x1, R21 ;  /* 0x0000000132327824 */ /* 0x000fe200078e0215 */
[C---:B------:R-:W-:Y:S01]  /*0f40*/  SEL R25, R18.reuse, R25, !P5 ;  /* 0x0000001912197207 */ /* 0x040fe20006800000 */
[----:B--2---:R-:W-:Y:S01]  /*0f50*/  IMAD R17, R17, UR5, RZ ;  /* 0x0000000511117c24 */ /* 0x004fe2000f8e02ff */
[C---:B------:R-:W-:Y:S01]  /*0f60*/  SEL R29, R18.reuse, R29, !P5 ;  /* 0x0000001d121d7207 */ /* 0x040fe20006800000 */
[----:B------:R-:W-:Y:S01]  /*0f70*/  IMAD R23, R23, UR5, RZ ;  /* 0x0000000517177c24 */ /* 0x000fe2000f8e02ff */
[C---:B------:R-:W-:Y:S01]  /*0f80*/  SEL R31, R18.reuse, R31, !P5 ;  /* 0x0000001f121f7207 */ /* 0x040fe20006800000 */
[----:B------:R-:W-:Y:S01]  /*0f90*/  IMAD R25, R25, UR5, RZ ;  /* 0x0000000519197c24 */ /* 0x000fe2000f8e02ff */
[C---:B------:R-:W-:Y:S01]  /*0fa0*/  SEL R33, R18.reuse, R33, !P5 ;  /* 0x0000002112217207 */ /* 0x040fe20006800000 */
[----:B------:R-:W-:Y:S01]  /*0fb0*/  IMAD R29, R29, UR5, RZ ;  /* 0x000000051d1d7c24 */ /* 0x000fe2000f8e02ff */
[C---:B------:R-:W-:Y:S01]  /*0fc0*/  SEL R35, R18.reuse, R35, !P5 ;  /* 0x0000002312237207 */ /* 0x040fe20006800000 */
[----:B------:R-:W-:Y:S01]  /*0fd0*/  IMAD R31, R31, UR5, RZ ;  /* 0x000000051f1f7c24 */ /* 0x000fe2000f8e02ff */
[----:B------:R-:W-:Y:S01]  /*0fe0*/  @!P3 LOP3.LUT R16, RZ, R26, RZ, 0x33, !PT ;  /* 0x0000001aff10b212 */ /* 0x000fe200078e33ff */
[----:B------:R-:W-:Y:S01]  /*0ff0*/  IMAD R33, R33, UR5, RZ ;  /* 0x0000000521217c24 */ /* 0x000fe2000f8e02ff */
[----:B------:R-:W-:Y:S01]  /*1000*/  SEL R18, R18, R37, !P5 ;  /* 0x0000002512127207 */ /* 0x000fe20006800000 */
[----:B------:R-:W-:Y:S01]  /*1010*/  IMAD R35, R35, UR5, RZ ;  /* 0x0000000523237c24 */ /* 0x000fe2000f8e02ff */
[----:B------:R-:W-:Y:S01]  /*1020*/  LEA R56, P3, R60, UR12, 0x1 ;  /* 0x0000000c3c387c11 */ /* 0x000fe2000f8608ff */
[----:B------:R-:W-:Y:S01]  /*1030*/  IMAD R16, R16, UR8, RZ ;  /* 0x0000000810107c24 */ /* 0x000fe2000f8e02ff */
[----:B------:R-:W-:Y:S01]  /*1040*/  LEA R54, P1, R58, UR12, 0x1 ;  /* 0x0000000c3a367c11 */ /* 0x000fe2000f8208ff */
[----:B------:R-:W-:Y:S01]  /*1050*/  IMAD R18, R18, UR5, RZ ;  /* 0x0000000512127c24 */ /* 0x000fe2000f8e02ff */
[----:B------:R-:W-:-:S02]  /*1060*/  LEA.HI.X.SX32 R60, R60, UR13, 0x1, P3 ;  /* 0x0000000d3c3c7c11 */ /* 0x000fc400098f0eff */
[----:B------:R-:W-:Y:S02]  /*1070*/  CS2R R26, SRZ ;  /* 0x00000000001a7805 */ /* 0x000fe4000001ff00 */
[----:B------:R-:W-:Y:S01]  /*1080*/  LEA R66, P4, R17, UR14, 0x1 ;  /* 0x0000000e11427c11 */ /* 0x000fe2000f8808ff */
[----:B------:R-:W-:Y:S01]  /*1090*/  IMAD.WIDE R68, R16, 0x2, RZ ;  /* 0x0000000210447825 */ /* 0x000fe200078e02ff */
[----:B------:R-:W-:Y:S01]  /*10a0*/  LEA R48, P5, R23, UR14, 0x1 ;  /* 0x0000000e17307c11 */ /* 0x000fe2000f8a08ff */
[----:B------:R-:W0:Y:S01]  /*10b0*/  LDCU UR5, c[0x0][0x3a0] ;  /* 0x00007400ff0577ac */ /* 0x000e220008000800 */
[----:B------:R-:W-:Y:S02]  /*10c0*/  LEA R46, P3, R25, UR14, 0x1 ;  /* 0x0000000e192e7c11 */ /* 0x000fe4000f8608ff */
[----:B------:R-:W-:Y:S02]  /*10d0*/  LEA.HI.X.SX32 R58, R58, UR13, 0x1, P1 ;  /* 0x0000000d3a3a7c11 */ /* 0x000fe400088f0eff */
[----:B------:R-:W-:-:S02]  /*10e0*/  LEA.HI.X.SX32 R59, R59, UR13, 0x1, P2 ;  /* 0x0000000d3b3b7c11 */ /* 0x000fc400090f0eff */
[----:B------:R-:W-:Y:S02]  /*10f0*/  LEA R44, P1, R29, UR14, 0x1 ;  /* 0x0000000e1d2c7c11 */ /* 0x000fe4000f8208ff */
[----:B------:R-:W-:Y:S02]  /*1100*/  LEA R42, P2, R31, UR14, 0x1 ;  /* 0x0000000e1f2a7c11 */ /* 0x000fe4000f8408ff */
[----:B------:R-:W-:Y:S02]  /*1110*/  LEA.HI.X.SX32 R67, R17, UR15, 0x1, P4 ;  /* 0x0000000f11437c11 */ /* 0x000fe4000a0f0eff */
[----:B------:R-:W-:Y:S02]  /*1120*/  LEA.HI.X.SX32 R49, R23, UR15, 0x1, P5 ;  /* 0x0000000f17317c11 */ /* 0x000fe4000a8f0eff */
[----:B------:R-:W-:Y:S02]  /*1130*/  LEA.HI.X.SX32 R47, R25, UR15, 0x1, P3 ;  /* 0x0000000f192f7c11 */ /* 0x000fe400098f0eff */
[----:B------:R-:W-:-:S02]  /*1140*/  CS2R R24, SRZ ;  /* 0x0000000000187805 */ /* 0x000fc4000001ff00 */
[----:B------:R-:W-:Y:S02]  /*1150*/  LOP3.LUT R22, R4, 0x200, RZ, 0xc0, !PT ;  /* 0x0000020004167812 */ /* 0x000fe400078ec0ff */
[----:B------:R-:W-:Y:S02]  /*1160*/  LEA.HI R62, R15, R62, RZ, 0x5 ;  /* 0x0000003e0f3e7211 */ /* 0x000fe400078f28ff */
[----:B------:R-:W-:Y:S02]  /*1170*/  LEA R57, P0, R64, UR12, 0x1 ;  /* 0x0000000c40397c11 */ /* 0x000fe4000f8008ff */
[----:B------:R-:W-:Y:S02]  /*1180*/  LEA R40, P4, R33, UR14, 0x1 ;  /* 0x0000000e21287c11 */ /* 0x000fe4000f8808ff */
[----:B------:R-:W-:Y:S02]  /*1190*/  LEA R38, P5, R35, UR14, 0x1 ;  /* 0x0000000e23267c11 */ /* 0x000fe4000f8a08ff */
[----:B------:R-:W-:-:S02]  /*11a0*/  LEA R36, P3, R18, UR14, 0x1 ;  /* 0x0000000e12247c11 */ /* 0x000fc4000f8608ff */
[----:B------:R-:W-:Y:S02]  /*11b0*/  LOP3.LUT R15, R39, 0x30, R20, 0x78, !PT ;  /* 0x00000030270f7812 */ /* 0x000fe400078e7814 */
[----:B------:R-:W-:Y:S02]  /*11c0*/  LEA.HI.X.SX32 R45, R29, UR15, 0x1, P1 ;  /* 0x0000000f1d2d7c11 */ /* 0x000fe400088f0eff */
[----:B------:R-:W-:Y:S02]  /*11d0*/  CS2R R28, SRZ ;  /* 0x00000000001c7805 */ /* 0x000fe4000001ff00 */
[----:B------:R-:W-:Y:S02]  /*11e0*/  LEA.HI.X.SX32 R43, R31, UR15, 0x1, P2 ;  /* 0x0000000f1f2b7c11 */ /* 0x000fe400090f0eff */
[----:B------:R-:W-:Y:S02]  /*11f0*/  CS2R R30, SRZ ;  /* 0x00000000001e7805 */ /* 0x000fe4000001ff00 */
[----:B------:R-:W-:-:S02]  /*1200*/  IADD3 R51, PT, PT, R51, UR4, R22 ;  /* 0x0000000433337c10 */ /* 0x000fc4000fffe016 */
[----:B------:R-:W-:Y:S02]  /*1210*/  LEA.HI.X.SX32 R41, R33, UR15, 0x1, P4 ;  /* 0x0000000f21297c11 */ /* 0x000fe4000a0f0eff */
[----:B------:R-:W-:Y:S02]  /*1220*/  LEA.HI.X.SX32 R39, R35, UR15, 0x1, P5 ;  /* 0x0000000f23277c11 */ /* 0x000fe4000a8f0eff */
[----:B------:R-:W-:Y:S02]  /*1230*/  LEA.HI.X.SX32 R37, R18, UR15, 0x1, P3 ;  /* 0x0000000f12257c11 */ /* 0x000fe400098f0eff */
[----:B------:R-:W-:Y:S02]  /*1240*/  LEA.HI.X.SX32 R64, R64, UR13, 0x1, P0 ;  /* 0x0000000d40407c11 */ /* 0x000fe400080f0eff */
[----:B0-----:R-:W-:-:S07]  /*1250*/  SHF.R.S32.HI R62, RZ, 0x5, R62 ;  /* 0x00000005ff3e7819 */ /* 0x001fce000001143e */
.L_x_1:
[C---:B------:R-:W-:Y:S02]  /*1260*/  IADD3 R18, P1, PT, R68.reuse, R57, RZ ;  /* 0x0000003944127210 */ /* 0x040fe40007f3e0ff */
[----:B------:R-:W-:Y:S02]  /*1270*/  ISETP.GE.AND P0, PT, R3, UR5, PT ;  /* 0x0000000503007c0c */ /* 0x000fe4000bf06270 */
[----:B------:R-:W-:Y:S01]  /*1280*/  PRMT R33, RZ, 0x7610, R33 ;  /* 0x00007610ff217816 */ /* 0x000fe20000000021 */
[----:B------:R-:W-:Y:S01]  /*1290*/  IMAD.X R19, R69, 0x1, R64, P1 ;  /* 0x0000000145137824 */ /* 0x000fe200008e0640 */
[----:B------:R-:W-:Y:S02]  /*12a0*/  IADD3 R16, P1, PT, R68, R56, RZ ;  /* 0x0000003844107210 */ /* 0x000fe40007f3e0ff */
[----:B------:R-:W-:-:S03]  /*12b0*/  ISETP.GE.AND P2, PT, R53, UR5, PT ;  /* 0x0000000535007c0c */ /* 0x000fc6000bf46270 */
[----:B------:R-:W-:Y:S01]  /*12c0*/  IMAD.X R17, R69, 0x1, R60, P1 ;  /* 0x0000000145117824 */ /* 0x000fe200008e063c */
[----:B------:R-:W-:-:S03]  /*12d0*/  ISETP.GE.AND P1, PT, R52, UR5, PT ;  /* 0x0000000534007c0c */ /* 0x000fc6000bf26270 */
[----:B------:R0:W2:Y:S01]  /*12e0*/  @!P0 LDG.E.U16 R33, desc[UR6][R18.64] ;  /* 0x0000000612218981 */ /* 0x0000a2000c1e1500 */
[----:B------:R-:W-:Y:S02]  /*12f0*/  IADD3 R34, P0, PT, R68, R55, RZ ;  /* 0x0000003744227210 */ /* 0x000fe40007f1e0ff */
[----:B------:R-:W-:Y:S02]  /*1300*/  PRMT R76, RZ, 0x7610, R76 ;  /* 0x00007610ff4c7816 */ /* 0x000fe4000000004c */
[----:B------:R-:W-:Y:S01]  /*1310*/  PRMT R23, RZ, 0x7610, R23 ;  /* 0x00007610ff177816 */ /* 0x000fe20000000017 */
[----:B------:R-:W-:-:S05]  /*1320*/  IMAD.X R35, R69, 0x1, R59, P0 ;  /* 0x0000000145237824 */ /* 0x000fca00000e063b */
[----:B------:R-:W3:Y:S01]  /*1330*/  @!P1 LDG.E.U16 R76, desc[UR6][R34.64] ;  /* 0x00000006224c9981 */ /* 0x000ee2000c1e1500 */
[----:B------:R-:W-:Y:S02]  /*1340*/  ISETP.GE.AND P1, PT, R2, UR5, PT ;  /* 0x0000000502007c0c */ /* 0x000fe4000bf26270 */
[----:B------:R-:W-:Y:S01]  /*1350*/  IADD3 R20, P0, PT, R68, R54, RZ ;  /* 0x0000003644147210 */ /* 0x000fe20007f1e0ff */
[----:B------:R1:W4:Y:S01]  /*1360*/  @!P2 LDG.E.U16 R23, desc[UR6][R16.64] ;  /* 0x000000061017a981 */ /* 0x000322000c1e1500 */
[----:B------:R-:W-:-:S03]  /*1370*/  PRMT R32, RZ, 0x7610, R32 ;  /* 0x00007610ff207816 */ /* 0x000fc60000000020 */
[----:B------:R-:W-:-:S06]  /*1380*/  IMAD.X R21, R69, 0x1, R58, P0 ;  /* 0x0000000145157824 */ /* 0x000fcc00000e063a */
[----:B------:R5:W2:Y:S01]  /*1390*/  @!P1 LDG.E.U16 R32, desc[UR6][R20.64] ;  /* 0x0000000614209981 */ /* 0x000aa2000c1e1500 */
[----:B------:R-:W-:Y:S01]  /*13a0*/  BAR.SYNC.DEFER_BLOCKING 0x0 ;  /* 0x0000000000007b1d */ /* 0x000fe20000010000 */
[----:B------:R-:W-:Y:S01]  /*13b0*/  ISETP.GE.AND P0, PT, R0, UR5, PT ;  /* 0x0000000500007c0c */ /* 0x000fe2000bf06270 */
[C---:B0-----:R-:W-:Y:S01]  /*13c0*/  IMAD.WIDE R18, R63.reuse, 0x2, R36 ;  /* 0x000000023f127825 */ /* 0x041fe200078e0224 */
[----:B------:R-:W-:Y:S02]  /*13d0*/  PRMT R22, RZ, 0x7610, R22 ;  /* 0x00007610ff167816 */ /* 0x000fe40000000016 */
[----:B------:R-:W-:Y:S01]  /*13e0*/  PRMT R70, RZ, 0x7610, R70 ;  /* 0x00007610ff467816 */ /* 0x000fe20000000046 */
[C---:B-1----:R-:W-:Y:S01]  /*13f0*/  IMAD.WIDE R16, R63.reuse, 0x2, R38 ;  /* 0x000000023f107825 */ /* 0x042fe200078e0226 */
[----:B------:R-:W-:Y:S02]  /*1400*/  PRMT R72, RZ, 0x7610, R72 ;  /* 0x00007610ff487816 */ /* 0x000fe40000000048 */
[----:B------:R-:W-:Y:S01]  /*1410*/  PRMT R74, RZ, 0x7610, R74 ;  /* 0x00007610ff4a7816 */ /* 0x000fe2000000004a */
[----:B-----5:R-:W-:Y:S01]  /*1420*/  IMAD.WIDE R20, R63, 0x2, R40 ;  /* 0x000000023f147825 */ /* 0x020fe200078e0228 */
[----:B------:R-:W-:-:S02]  /*1430*/  PRMT R71, RZ, 0x7610, R71 ;  /* 0x00007610ff477816 */ /* 0x000fc40000000047 */
[----:B------:R-:W-:Y:S02]  /*1440*/  PRMT R73, RZ, 0x7610, R73 ;  /* 0x00007610ff497816 */ /* 0x000fe40000000049 */
[----:B------:R-:W-:Y:S01]  /*1450*/  PRMT R75, RZ, 0x7610, R75 ;  /* 0x00007610ff4b7816 */ /* 0x000fe2000000004b */
[----:B------:R0:W5:Y:S04]  /*1460*/  @!P0 LDG.E.U16 R22, desc[UR6][R18.64] ;  /* 0x0000000612168981 */ /* 0x000168000c1e1500 */
[----:B------:R1:W5:Y:S04]  /*1470*/  @!P0 LDG.E.U16 R70, desc[UR6][R16.64] ;  /* 0x0000000610468981 */ /* 0x000368000c1e1500 */
[----:B------:R1:W5:Y:S01]  /*1480*/  @!P0 LDG.E.U16 R72, desc[UR6][R20.64] ;  /* 0x0000000614488981 */ /* 0x000362000c1e1500 */
[----:B0-----:R-:W-:-:S04]  /*1490*/  IMAD.WIDE R18, R63, 0x2, R42 ;  /* 0x000000023f127825 */ /* 0x001fc800078e022a */
[C---:B-1----:R-:W-:Y:S01]  /*14a0*/  IMAD.WIDE R16, R63.reuse, 0x2, R44 ;  /* 0x000000023f107825 */ /* 0x042fe200078e022c */
[----:B------:R0:W5:Y:S03]  /*14b0*/  @!P0 LDG.E.U16 R74, desc[UR6][R18.64] ;  /* 0x00000006124a8981 */ /* 0x000166000c1e1500 */
[C---:B------:R-:W-:Y:S01]  /*14c0*/  IMAD.WIDE R20, R63.reuse, 0x2, R46 ;  /* 0x000000023f147825 */ /* 0x040fe200078e022e */
[----:B------:R1:W5:Y:S04]  /*14d0*/  @!P0 LDG.E.U16 R71, desc[UR6][R16.64] ;  /* 0x0000000610478981 */ /* 0x000368000c1e1500 */
[----:B------:R-:W5:Y:S01]  /*14e0*/  @!P0 LDG.E.U16 R73, desc[UR6][R20.64] ;  /* 0x0000000614498981 */ /* 0x000f62000c1e1500 */
[----:B0-----:R-:W-:-:S04]  /*14f0*/  IMAD.WIDE R18, R63, 0x2, R48 ;  /* 0x000000023f127825 */ /* 0x001fc800078e0230 */
[----:B-1----:R-:W-:-:S05]  /*1500*/  IMAD.WIDE R16, R63, 0x2, R66 ;  /* 0x000000023f107825 */ /* 0x002fca00078e0242 */
[----:B------:R-:W5:Y:S04]  /*1510*/  @!P0 LDG.E.U16 R75, desc[UR6][R16.64] ;  /* 0x00000006104b8981 */ /* 0x000f68000c1e1500 */
[----:B---3--:R0:W-:Y:S02]  /*1520*/  STS.U16 [R15+UR4+0x1400], R76 ;  /* 0x0014004c0f007988 */ /* 0x0081e40008000404 */
[----:B0-----:R-:W-:-:S06]  /*1530*/  PRMT R76, RZ, 0x7610, R76 ;  /* 0x00007610ff4c7816 */ /* 0x001fcc000000004c */
[----:B------:R-:W3:Y:S04]  /*1540*/  @!P0 LDG.E.U16 R76, desc[UR6][R18.64] ;  /* 0x00000006124c8981 */ /* 0x000ee8000c1e1500 */
[----:B--2---:R-:W-:Y:S04]  /*1550*/  STS.U16 [R15+UR4+0x1000], R33 ;  /* 0x001000210f007988 */ /* 0x004fe80008000404 */
[----:B----4-:R-:W-:Y:S04]  /*1560*/  STS.U16 [R15+UR4+0x1200], R23 ;  /* 0x001200170f007988 */ /* 0x010fe80008000404 */
[----:B------:R-:W-:Y:S04]  /*1570*/  STS.U16 [R15+UR4+0x1600], R32 ;  /* 0x001600200f007988 */ /* 0x000fe80008000404 */
[----:B-----5:R-:W-:Y:S04]  /*1580*/  STS.U16 [R15+UR4], R22 ;  /* 0x000000160f007988 */ /* 0x020fe80008000404 */
[----:B------:R-:W-:Y:S04]  /*1590*/  STS.U16 [R15+UR4+0x200], R70 ;  /* 0x000200460f007988 */ /* 0x000fe80008000404 */
[----:B------:R-:W-:Y:S04]  /*15a0*/  STS.U16 [R15+UR4+0x400], R72 ;  /* 0x000400480f007988 */ /* 0x000fe80008000404 */
[----:B------:R-:W-:Y:S04]  /*15b0*/  STS.U16 [R15+UR4+0x600], R74 ;  /* 0x0006004a0f007988 */ /* 0x000fe80008000404 */
[----:B------:R-:W-:Y:S04]  /*15c0*/  STS.U16 [R15+UR4+0x800], R71 ;  /* 0x000800470f007988 */ /* 0x000fe80008000404 */
[----:B------:R-:W-:Y:S04]  /*15d0*/  STS.U16 [R15+UR4+0xa00], R73 ;  /* 0x000a00490f007988 */ /* 0x000fe80008000404 */
[----:B------:R-:W-:Y:S01]  /*15e0*/  STS.U16 [R15+UR4+0xe00], R75 ;  /* 0x000e004b0f007988 */ /* 0x000fe20008000404 */
[----:B------:R-:W-:-:S05]  /*15f0*/  VIADD R62, R62, 0xffffffff ;  /* 0xffffffff3e3e7836 */ /* 0x000fca0000000000 */
[----:B------:R-:W-:Y:S01]  /*1600*/  ISETP.NE.U32.AND P0, PT, R62, RZ, PT ;  /* 0x000000ff3e00720c */ /* 0x000fe20003f05070 */
[----:B------:R-:W-:Y:S01]  /*1610*/  UIADD3 UR5, UPT, UPT, UR5, -0x20, URZ ;  /* 0xffffffe005057890 */ /* 0x000fe2000fffe0ff */
[----:B------:R-:W-:-:S04]  /*1620*/  IMAD.WIDE R66, R65, 0x2, R66 ;  /* 0x0000000241427825 */ /* 0x000fc800078e0242 */
[----:B------:R-:W-:-:S04]  /*1630*/  IMAD.WIDE R48, R65, 0x2, R48 ;  /* 0x0000000241307825 */ /* 0x000fc800078e0230 */
[----:B------:R-:W-:-:S04]  /*1640*/  IMAD.WIDE R46, R65, 0x2, R46 ;  /* 0x00000002412e7825 */ /* 0x000fc800078e022e */
[----:B------:R-:W-:-:S04]  /*1650*/  IMAD.WIDE R44, R65, 0x2, R44 ;  /* 0x00000002412c7825 */ /* 0x000fc800078e022c */
[----:B------:R-:W-:-:S04]  /*1660*/  IMAD.WIDE R42, R65, 0x2, R42 ;  /* 0x00000002412a7825 */ /* 0x000fc800078e022a */
[----:B------:R-:W-:-:S04]  /*1670*/  IMAD.WIDE R40, R65, 0x2, R40 ;  /* 0x0000000241287825 */ /* 0x000fc800078e0228 */
[----:B------:R-:W-:-:S04]  /*1680*/  IMAD.WIDE R38, R65, 0x2, R38 ;  /* 0x0000000241267825 */ /* 0x000fc800078e0226 */
[----:B------:R-:W-:-:S04]  /*1690*/  IMAD.WIDE R36, R65, 0x2, R36 ;  /* 0x0000000241247825 */ /* 0x000fc800078e0224 */
[----:B------:R-:W-:Y:S01]  /*16a0*/  IMAD.WIDE R68, R61, 0x2, R68 ;  /* 0x000000023d447825 */ /* 0x000fe200078e0244 */
[----:B---3--:R-:W-:Y:S01]  /*16b0*/  STS.U16 [R15+UR4+0xc00], R76 ;  /* 0x000c004c0f007988 */ /* 0x008fe20008000404 */
[----:B------:R-:W-:Y:S06]  /*16c0*/  BAR.SYNC.DEFER_BLOCKING 0x0 ;  /* 0x0000000000007b1d */ /* 0x000fec0000010000 */
[----:B------:R-:W-:Y:S04]  /*16d0*/  LDSM.16.MT88.4 R32, [R51+0x1000] ;  /* 0x001000003320783b */ /* 0x000fe80000004200 */
[----:B------:R-:W0:Y:S04]  /*16e0*/  LDSM.16.M88.4 R16, [R50] ;  /* 0x000000003210783b */ /* 0x000e280000000200 */
[----:B------:R-:W1:Y:S01]  /*16f0*/  LDSM.16.M88.4 R20, [R50+0x800] ;  /* 0x000800003214783b */ /* 0x000e620000000200 */
[C---:B0-----:R-:W-:Y:S08]  /*1700*/  HMMA.16816.F32.BF16 R24, R32.reuse, R16, R24 ;  /* 0x000000102018723c */ /* 0x041ff00000041818 */
[----:B-1----:R-:W-:Y:S01]  /*1710*/  HMMA.16816.F32.BF16 R28, R32, R20, R28 ;  /* 0x00000014201c723c */ /* 0x002fe2000004181c */
[----:B------:R-:W0:Y:S11]  /*1720*/  LDSM.16.MT88.4 R32, [R51+0x1400] ;  /* 0x001400003320783b */ /* 0x000e360000004200 */
[C---:B0-----:R-:W-:Y:S08]  /*1730*/  HMMA.16816.F32.BF16 R24, R32.reuse, R18, R24 ;  /* 0x000000122018723c */ /* 0x041ff00000041818 */
[----:B------:R-:W-:Y:S01]  /*1740*/  HMMA.16816.F32.BF16 R28, R32, R22, R28 ;  /* 0x00000016201c723c */ /* 0x000fe2000004181c */
[----:B------:R-:W-:-:S04]  /*1750*/  NOP ;  /* 0x0000000000007918 */ /* 0x000fc80000000000 */
[----:B------:R-:W-:-:S15]  /*1760*/  @P0 BRA `(.L_x_1) ;  /* 0xfffffff800bc0947 */ /* 0x000fde000383ffff */
[----:B------:R-:W-:Y:S02]  /*1770*/  F2FP.BF16.F32.PACK_AB R31, R31, R27 ;  /* 0x0000001b1f1f723e */ /* 0x000fe400000010ff */
[----:B------:R-:W-:Y:S02]  /*1780*/  F2FP.BF16.F32.PACK_AB R30, R30, R26 ;  /* 0x0000001a1e1e723e */ /* 0x000fe400000010ff */
[----:B------:R-:W-:Y:S02]  /*1790*/  F2FP.BF16.F32.PACK_AB R25, R29, R25 ;  /* 0x000000191d19723e */ /* 0x000fe400000010ff */
[----:B------:R-:W-:-:S07]  /*17a0*/  F2FP.BF16.F32.PACK_AB R24, R28, R24 ;  /* 0x000000181c18723e */ /* 0x000fce00000010ff */
.L_x_0:
[----:B------:R-:W0:Y:S01]  /*17b0*/  S2R R15, SR_TID.X ;  /* 0x00000000000f7919 */ /* 0x000e220000002100 */
[----:B------:R-:W1:Y:S01]  /*17c0*/  S2UR UR5, SR_CgaCtaId ;  /* 0x00000000000579c3 */ /* 0x000e620000008800 */
[----:B------:R-:W-:Y:S01]  /*17d0*/  LOP3.LUT R4, R4, 0x60, RZ, 0xc0, !PT ;  /* 0x0000006004047812 */ /* 0x000fe200078ec0ff */
[----:B------:R-:W-:-:S06]  /*17e0*/  UMOV UR4, 0x400 ;  /* 0x0000040000047882 */ /* 0x000fcc0000000000 */
[----:B------:R-:W-:Y:S01]  /*17f0*/  BAR.SYNC.DEFER_BLOCKING 0x0 ;  /* 0x0000000000007b1d */ /* 0x000fe20000010000 */
[----:B------:R-:W-:-:S07]  /*1800*/  LOP3.LUT R4, R4, 0x300, R5, 0xf8, !PT ;  /* 0x0000030004047812 */ /* 0x000fce00078ef805 */
[----:B------:R-:W2:Y:S01]  /*1810*/  LDC R22, c[0x0][0x3b8] ;  /* 0x0000ee00ff167b82 */ /* 0x000ea20000000800 */
[----:B------:R-:W3:Y:S01]  /*1820*/  LDCU.128 UR8, c[0x0][0x390] ;  /* 0x00007200ff0877ac */ /* 0x000ee20008000c00 */
[----:B-1----:R-:W-:Y:S01]  /*1830*/  ULEA UR4, UR5, UR4, 0x18 ;  /* 0x0000000405047291 */ /* 0x002fe2000f8ec0ff */
[----:B------:R-:W1:Y:S01]  /*1840*/  LDCU UR5, c[0x0][0x3b4] ;  /* 0x00007680ff0577ac */ /* 0x000e620008000800 */
[----:B---3--:R-:W-:Y:S02]  /*1850*/  ISETP.GE.AND P0, PT, R14, UR10, PT ;  /* 0x0000000a0e007c0c */ /* 0x008fe4000bf06270 */
[----:B0-----:R-:W-:Y:S01]  /*1860*/  SHF.R.S32.HI R0, RZ, 0x7, R15 ;  /* 0x00000007ff007819 */ /* 0x001fe2000001140f */
[C---:B------:R-:W-:Y:S01]  /*1870*/  IMAD.SHL.U32 R2, R15.reuse, 0x80, RZ ;  /* 0x000000800f027824 */ /* 0x040fe200078e00ff */
[----:B------:R-:W-:Y:S01]  /*1880*/  ISETP.LT.AND P2, PT, R6, UR11, !P0 ;  /* 0x0000000b06007c0c */ /* 0x000fe2000c741270 */
[----:B------:R-:W-:Y:S01]  /*1890*/  IMAD.SHL.U32 R5, R15, 0x4, RZ ;  /* 0x000000040f057824 */ /* 0x000fe200078e00ff */
[----:B------:R-:W-:Y:S01]  /*18a0*/  SGXT R0, R0, 0x1 ;  /* 0x000000010000781a */ /* 0x000fe20000000200 */
[----:B--2---:R-:W-:Y:S01]  /*18b0*/  IMAD R16, R10, R22, RZ ;  /* 0x000000160a107224 */ /* 0x004fe200078e02ff */
[----:B------:R-:W-:-:S02]  /*18c0*/  LOP3.LUT R2, R2, 0xc00, RZ, 0xc0, !PT ;  /* 0x00000c0002027812 */ /* 0x000fc400078ec0ff */
[----:B------:R-:W-:Y:S02]  /*18d0*/  LOP3.LUT R0, R0, 0x840, RZ, 0xc0, !PT ;  /* 0x0000084000007812 */ /* 0x000fe400078ec0ff */
[----:B------:R-:W-:Y:S02]  /*18e0*/  LOP3.LUT R5, R2, 0xfc, R5, 0xf8, !PT ;  /* 0x000000fc02057812 */ /* 0x000fe400078ef805 */
[--C-:B------:R-:W-:Y:S02]  /*18f0*/  LOP3.LUT R3, R0, 0x1c, R15.reuse, 0xf8, !PT ;  /* 0x0000001c00037812 */ /* 0x100fe400078ef80f */
[----:B------:R-:W-:Y:S02]  /*1900*/  SHF.R.U32.HI R0, RZ, 0x1, R15 ;  /* 0x00000001ff007819 */ /* 0x000fe4000001160f */
[----:B------:R-:W-:Y:S02]  /*1910*/  LOP3.LUT R3, R3, R4, RZ, 0x3c, !PT ;  /* 0x0000000403037212 */ /* 0x000fe400078e3cff */
[----:B------:R-:W-:Y:S01]  /*1920*/  LOP3.LUT R15, R5, 0x60, R0, 0x78, !PT ;  /* 0x00000060050f7812 */ /* 0x000fe200078e7800 */
[----:B-1----:R-:W-:Y:S01]  /*1930*/  IMAD R0, R14, UR5, RZ ;  /* 0x000000050e007c24 */ /* 0x002fe2000f8e02ff */
[----:B------:R-:W-:Y:S01]  /*1940*/  LOP3.LUT R2, R3, 0x20, RZ, 0x3c, !PT ;  /* 0x0000002003027812 */ /* 0x000fe200078e3cff */
[----:B------:R-:W-:Y:S01]  /*1950*/  STS [R3+UR4], R24 ;  /* 0x0000001803007988 */ /* 0x000fe20008000804 */
[----:B------:R-:W-:Y:S01]  /*1960*/  IMAD R14, R6, R22, RZ ;  /* 0x00000016060e7224 */ /* 0x000fe200078e02ff */
[----:B------:R-:W-:-:S02]  /*1970*/  ISETP.LT.AND P5, PT, R8, UR11, !P0 ;  /* 0x0000000b08007c0c */ /* 0x000fc4000c7a1270 */
[----:B------:R-:W-:Y:S01]  /*1980*/  STS [R3+UR4+0x80], R25 ;  /* 0x0000801903007988 */ /* 0x000fe20008000804 */
[----:B------:R-:W-:-:S03]  /*1990*/  LEA R18, P1, R0, UR8, 0x1 ;  /* 0x0000000800127c11 */ /* 0x000fc6000f8208ff */
[----:B------:R-:W-:Y:S01]  /*19a0*/  STS [R2+UR4+0x400], R30 ;  /* 0x0004001e02007988 */ /* 0x000fe20008000804 */
[----:B------:R-:W-:Y:S01]  /*19b0*/  LEA.HI.X.SX32 R20, R0, UR9, 0x1, P1 ;  /* 0x0000000900147c11 */ /* 0x000fe200088f0eff */
[-C--:B------:R-:W-:Y:S01]  /*19c0*/  IMAD R0, R8, R22.reuse, RZ ;  /* 0x0000001608007224 */ /* 0x080fe200078e02ff */
[C---:B------:R-:W-:Y:S01]  /*19d0*/  ISETP.LT.AND P1, PT, R7.reuse, UR11, !P0 ;  /* 0x0000000b07007c0c */ /* 0x040fe2000c721270 */
[----:B------:R0:W-:Y:S01]  /*19e0*/  STS [R2+UR4+0x480], R31 ;  /* 0x0004801f02007988 */ /* 0x0001e20008000804 */
[----:B------:R-:W-:Y:S01]  /*19f0*/  IMAD R7, R7, R22, RZ ;  /* 0x0000001607077224 */ /* 0x000fe200078e02ff */
[----:B------:R-:W-:Y:S04]  /*1a00*/  BAR.SYNC.DEFER_BLOCKING 0x0 ;  /* 0x0000000000007b1d */ /* 0x000fe80000010000 */
[----:B------:R-:W-:-:S02]  /*1a10*/  LEA R4, P4, R7, R18, 0x1 ;  /* 0x0000001207047211 */ /* 0x000fc400078808ff */
[C---:B0-----:R-:W-:Y:S02]  /*1a20*/  LEA R2, P3, R14.reuse, R18, 0x1 ;  /* 0x000000120e027211 */ /* 0x041fe400078608ff */
[-C--:B------:R-:W-:Y:S02]  /*1a30*/  LEA.HI.X.SX32 R5, R7, R20.reuse, 0x1, P4 ;  /* 0x0000001407057211 */ /* 0x080fe400020f0eff */
[----:B------:R-:W-:Y:S02]  /*1a40*/  LEA.HI.X.SX32 R3, R14, R20, 0x1, P3 ;  /* 0x000000140e037211 */ /* 0x000fe400018f0eff */
[----:B------:R-:W-:Y:S01]  /*1a50*/  ISETP.LT.AND P3, PT, R11, UR11, !P0 ;  /* 0x0000000b0b007c0c */ /* 0x000fe2000c761270 */
[C---:B------:R-:W-:Y:S01]  /*1a60*/  IMAD R11, R22.reuse, 0x20, R14 ;  /* 0x00000020160b7824 */ /* 0x040fe200078e020e */
[C---:B------:R-:W-:Y:S01]  /*1a70*/  ISETP.LT.AND P4, PT, R9.reuse, UR11, !P0 ;  /* 0x0000000b09007c0c */ /* 0x040fe2000c781270 */
[----:B------:R-:W-:Y:S01]  /*1a80*/  IMAD R9, R9, R22, RZ ;  /* 0x0000001609097224 */ /* 0x000fe200078e02ff */
[----:B------:R-:W0:Y:S04]  /*1a90*/  LDS R17, [R15+UR4] ;  /* 0x000000040f117984 */ /* 0x000e280008000800 */
[----:B------:R-:W1:Y:S04]  /*1aa0*/  LDS R19, [R15+UR4+0x100] ;  /* 0x000100040f137984 */ /* 0x000e680008000800 */
[----:B------:R-:W2:Y:S04]  /*1ab0*/  LDS R21, [R15+UR4+0x200] ;  /* 0x000200040f157984 */ /* 0x000ea80008000800 */
[----:B------:R3:W4:Y:S02]  /*1ac0*/  LDS R23, [R15+UR4+0x300] ;  /* 0x000300040f177984 */ /* 0x0007240008000800 */
[----:B---3--:R-:W-:-:S02]  /*1ad0*/  IMAD R15, R22, 0x8, R11 ;  /* 0x00000008160f7824 */ /* 0x008fc400078e020b */
[----:B0-----:R0:W-:Y:S01]  /*1ae0*/  @P2 STG.E.U16 desc[UR6][R2.64], R17 ;  /* 0x0000001102002986 */ /* 0x0011e2000c101506 */
[----:B------:R-:W-:-:S03]  /*1af0*/  LEA R6, P2, R0, R18, 0x1 ;  /* 0x0000001200067211 */ /* 0x000fc600078408ff */
[----:B-1----:R1:W-:Y:S01]  /*1b00*/  @P1 STG.E.U16 desc[UR6][R4.64], R19 ;  /* 0x0000001304001986 */ /* 0x0023e2000c101506 */
[----:B------:R-:W-:Y:S01]  /*1b10*/  LEA.HI.X.SX32 R7, R0, R20, 0x1, P2 ;  /* 0x0000001400077211 */ /* 0x000fe200010f0eff */
[----:B------:R-:W-:Y:S01]  /*1b20*/  IMAD R0, R22, 0x8, R15 ;  /* 0x0000000816007824 */ /* 0x000fe200078e020f */
[-C--:B------:R-:W-:Y:S02]  /*1b30*/  LEA R8, P1, R11, R18.reuse, 0x1 ;  /* 0x000000120b087211 */ /* 0x080fe400078208ff */
[----:B------:R-:W-:Y:S01]  /*1b40*/  ISETP.LT.AND P2, PT, R12, UR11, !P0 ;  /* 0x0000000b0c007c0c */ /* 0x000fe2000c741270 */
[----:B--2---:R2:W-:Y:S01]  /*1b50*/  @P5 STG.E.U16 desc[UR6][R6.64], R21 ;  /* 0x0000001506005986 */ /* 0x0045e2000c101506 */
[----:B0-----:R-:W-:Y:S02]  /*1b60*/  LEA R2, P6, R9, R18, 0x1 ;  /* 0x0000001209027211 */ /* 0x001fe400078c08ff */
[----:B------:R-:W-:Y:S02]  /*1b70*/  PRMT R17, R17, 0x7632, R17 ;  /* 0x0000763211117816 */ /* 0x000fe40000000011 */
[----:B------:R-:W-:-:S02]  /*1b80*/  LEA.HI.X.SX32 R3, R9, R20, 0x1, P6 ;  /* 0x0000001409037211 */ /* 0x000fc400030f0eff */
[----:B------:R-:W-:Y:S02]  /*1b90*/  LEA.HI.X.SX32 R9, R11, R20, 0x1, P1 ;  /* 0x000000140b097211 */ /* 0x000fe400008f0eff */
[CC--:B-1----:R-:W-:Y:S01]  /*1ba0*/  LEA R4, P1, R0.reuse, R18.reuse, 0x1 ;  /* 0x0000001200047211 */ /* 0x0c2fe200078208ff */
[----:B----4-:R0:W-:Y:S01]  /*1bb0*/  @P4 STG.E.U16 desc[UR6][R2.64], R23 ;  /* 0x0000001702004986 */ /* 0x0101e2000c101506 */
[----:B------:R-:W-:Y:S02]  /*1bc0*/  LEA R14, P6, R15, R18, 0x1 ;  /* 0x000000120f0e7211 */ /* 0x000fe400078c08ff */
[----:B------:R-:W-:Y:S01]  /*1bd0*/  LEA.HI.X.SX32 R5, R0, R20, 0x1, P1 ;  /* 0x0000001400057211 */ /* 0x000fe200008f0eff */
[----:B------:R0:W-:Y:S01]  /*1be0*/  @P3 STG.E.U16 desc[UR6][R8.64], R17 ;  /* 0x0000001108003986 */ /* 0x0001e2000c101506 */
[----:B------:R-:W-:Y:S02]  /*1bf0*/  ISETP.LT.AND P1, PT, R13, UR11, !P0 ;  /* 0x0000000b0d007c0c */ /* 0x000fe4000c721270 */
[----:B------:R-:W-:-:S02]  /*1c00*/  ISETP.LT.AND P0, PT, R10, UR11, !P0 ;  /* 0x0000000b0a007c0c */ /* 0x000fc4000c701270 */
[----:B------:R-:W-:Y:S02]  /*1c10*/  LEA.HI.X.SX32 R15, R15, R20, 0x1, P6 ;  /* 0x000000140f0f7211 */ /* 0x000fe400030f0eff */
[----:B--2---:R-:W-:Y:S02]  /*1c20*/  PRMT R7, R19, 0x7632, R7 ;  /* 0x0000763213077816 */ /* 0x004fe40000000007 */
[----:B------:R-:W-:Y:S02]  /*1c30*/  PRMT R0, R21, 0x7632, R0 ;  /* 0x0000763215007816 */ /* 0x000fe40000000000 */
[C---:B------:R-:W-:Y:S01]  /*1c40*/  LEA R12, P6, R16.reuse, R18, 0x1 ;  /* 0x00000012100c7211 */ /* 0x040fe200078c08ff */
[----:B------:R0:W-:Y:S03]  /*1c50*/  @P2 STG.E.U16 desc[UR6][R14.64], R7 ;  /* 0x000000070e002986 */ /* 0x0001e6000c101506 */
[----:B------:R-:W-:Y:S01]  /*1c60*/  LEA.HI.X.SX32 R13, R16, R20, 0x1, P6 ;  /* 0x00000014100d7211 */ /* 0x000fe200030f0eff */
[----:B------:R0:W-:Y:S01]  /*1c70*/  @P1 STG.E.U16 desc[UR6][R4.64], R0 ;  /* 0x0000000004001986 */ /* 0x0001e2000c101506 */
[----:B------:R-:W-:Y:S07]  /*1c80*/  @!P0 EXIT ;  /* 0x000000000000894d */ /* 0x000fee0003800000 */
[----:B------:R-:W-:-:S05]  /*1c90*/  PRMT R6, R23, 0x7632, R6 ;  /* 0x0000763217067816 */ /* 0x000fca0000000006 */
[----:B------:R-:W-:Y:S01]  /*1ca0*/  STG.E.U16 desc[UR6][R12.64], R6 ;  /* 0x000000060c007986 */ /* 0x000fe2000c101506 */
[----:B------:R-:W-:Y:S05]  /*1cb0*/  EXIT ;  /* 0x000000000000794d */ /* 0x000fea0003800000 */
.L_x_2:
[----:B------:R-:W-:-:S00]  /*1cc0*/  BRA `(.L_x_2) ;  /* 0xfffffffc00fc7947 */ /* 0x000fc0000383ffff */
[----:B------:R-:W-:-:S00]  /*1cd0*/  NOP ;  /* 0x0000000000007918 */ /* 0x000fc00000000000 */
        /* <DEDUP_REMOVED lines=10> */
.L_x_3:


//--------------------- .nv.shared.matmul_kernel  --------------------------
	.section	.nv.shared.matmul_kernel,"aw",@nobits
	.sectionflags	@""
	.align	16
	.zero		1024


//--------------------- .nv.shared.reserved.0     --------------------------
	.section	.nv.shared.reserved.0,"aw",@nobits
	.weak		__nv_reservedSMEM_offset_0_alias
	.size		__nv_reservedSMEM_offset_0_alias, 0, 64
	.other		__nv_reservedSMEM_offset_0_alias,@"STO_CUDA_RESERVED_SHARED STV_DEFAULT"
__nv_reservedSMEM_offset_0_alias:
	.zero		0
	.zero		64


//--------------------- .nv.constant0.matmul_kernel --------------------------
	.section	.nv.constant0.matmul_kernel,"a",@progbits
	.sectionflags	@""
	.align	4
.nv.constant0.matmul_kernel:
	.zero		976


//--------------------- SYMBOLS --------------------------

	.type		.nv.reservedSmem.offset0,@object
	.size		.nv.reservedSmem.offset0,0x4
	.type		.nv.reservedSmem.cap,@object
	.size		.nv.reservedSmem.cap,0x4
